// auto-generated by cutlass_sweep.gemm — config: {"arch": "sm_90", "cluster_m": 2, "cluster_n": 1, "dtype": "bf16", "dtype_b": "bf16", "layout": "nt", "stages": 0, "tile_k": 128, "tile_m": 256, "tile_n": 64}
#include "cutlass/cutlass.h"
#include "cutlass/gemm/collective/collective_builder.hpp"
#include "cutlass/gemm/device/gemm_universal_adapter.h"
#include "cutlass/gemm/kernel/gemm_universal.hpp"
#include "cutlass/epilogue/collective/collective_builder.hpp"

using ElemA = cutlass::bfloat16_t;
using ElemB = cutlass::bfloat16_t;
using ElemCD = cutlass::bfloat16_t;
using Acc  = float;
using TileShape    = cute::Shape<cute::_256, cute::_64, cute::_128>;
using ClusterShape = cute::Shape<cute::_2, cute::_1, cute::_1>;

using CollectiveEpilogue = typename cutlass::epilogue::collective::CollectiveBuilder<
    cutlass::arch::Sm90, cutlass::arch::OpClassTensorOp,
    TileShape, ClusterShape,
    cutlass::epilogue::collective::EpilogueTileAuto,
    Acc, Acc,
    ElemCD, cutlass::layout::RowMajor, 128 / cutlass::sizeof_bits<ElemCD>::value,
    ElemCD, cutlass::layout::RowMajor, 128 / cutlass::sizeof_bits<ElemCD>::value,
    cutlass::epilogue::collective::EpilogueScheduleAuto
  >::CollectiveOp;

using CollectiveMainloop = typename cutlass::gemm::collective::CollectiveBuilder<
    cutlass::arch::Sm90, cutlass::arch::OpClassTensorOp,
    ElemA, cutlass::layout::RowMajor, 128 / cutlass::sizeof_bits<ElemA>::value,
    ElemB, cutlass::layout::ColumnMajor, 128 / cutlass::sizeof_bits<ElemB>::value,
    Acc,
    TileShape, ClusterShape,
    cutlass::gemm::collective::StageCountAutoCarveout<static_cast<int>(sizeof(typename CollectiveEpilogue::SharedStorage))>,
    cutlass::gemm::collective::KernelScheduleAuto
  >::CollectiveOp;

using GemmKernel = cutlass::gemm::kernel::GemmUniversal<
    cute::Shape<int,int,int,int>,
    CollectiveMainloop,
    CollectiveEpilogue
>;
using Gemm = cutlass::gemm::device::GemmUniversalAdapter<GemmKernel>;

// Force the device kernel symbol into the cubin without needing a host main.
auto* _anchor = &cutlass::device_kernel<GemmKernel>;


// ===== COMPILED SASS (sm_90a) =====

	.target	sm_90a

	.elftype	@"ET_EXEC"


//--------------------- .note.nv.tkinfo           --------------------------
	.section	.note.nv.tkinfo,"",@"SHT_NOTE"
	.sectionflags	@"SHF_NOTE_NV_TKINFO"
	.tkinfo
        /*0018*/ 	.word	0x00000002
        /*0030*/ 	.string	""
        /*0030*/ 	.string	"ptxas"
        /*0030*/ 	.string	"Cuda compilation tools, release 13.0, V13.0.88"
        /*0030*/ 	.string	"Build cuda_13.0.r13.0/compiler.36424714_0"
        /*0030*/ 	.string	"-arch sm_90a -m 64 "



//--------------------- .note.nv.cuinfo           --------------------------
	.section	.note.nv.cuinfo,"",@"SHT_NOTE"
	.sectionflags	@"SHF_NOTE_NV_CUINFO"
        /*0018*/ 	.short	0x0002
        /*001a*/ 	.short	0x005a
        /*001c*/ 	.short	0x0082
	.zero		2


//--------------------- .nv.info                  --------------------------
	.section	.nv.info,"",@"SHT_CUDA_INFO"
	.align	4


	//----- nvinfo : EIATTR_REGCOUNT
	.align		4
        /*0000*/ 	.byte	0x04, 0x2f
        /*0002*/ 	.short	(.L_15 - .L_14)
	.align		4
.L_14:
        /*0004*/ 	.word	index@(_ZN7cutlass13device_kernelINS_4gemm6kernel13GemmUniversalIN4cute5tupleIJiiiiEEENS1_10collective13CollectiveMmaINS1_34MainloopSm90TmaGmmaWarpSpecializedILi2ENS5_IJNS4_1CILi2EEENSA_ILi1EEESC_EEENS1_35KernelTmaWarpSpecializedCooperativeEEENS5_IJNSA_ILi256EEENSA_ILi64EEENSA_ILi128EEEEEENS_10bfloat16_tENS5_IJlSC_lEEESK_SL_NS4_8TiledMMAINS4_8MMA_AtomIJNS4_4SM904GMMA27MMA_64x64x16_F32BF16BF16_SSILNSP_5MajorE0ELSR_0ELNSP_7ScaleInE1ELSS_1EEEEEENS4_6LayoutISD_NS5_IJSC_NSA_ILi0EEESW_EEEEENS5_IJNS4_10UnderscoreESZ_SZ_EEEEENS4_13SM90_TMA_LOADENS4_14ComposedLayoutINS4_7SwizzleILi3ELi4ELi3EEENS4_18smem_ptr_flag_bitsILi16EEENSV_INS5_IJNSA_ILi8EEESH_EEENS5_IJSH_SC_EEEEEEEvNS4_8identityENS4_23SM90_TMA_LOAD_MULTICASTES1C_vS1D_EENS_8epilogue10collective6detail29Sm90TmaWarpSpecializedAdapterINS1H_15DefaultEpilogueISK_SL_SL_NS1G_6thread17LinearCombinationISK_Li1EffLNS1L_9ScaleType4KindE0ELNS_15FloatRoundStyleE2ESK_EENS1_15EpilogueDefaultEEEEEvvEEEEvNT_6ParamsE)
        /*0008*/ 	.word	0x000000a8


	//----- nvinfo : EIATTR_FRAME_SIZE
	.align		4
.L_15:
        /*000c*/ 	.byte	0x04, 0x11
        /*000e*/ 	.short	(.L_17 - .L_16)
	.align		4
.L_16:
        /*0010*/ 	.word	index@(_ZN7cutlass13device_kernelINS_4gemm6kernel13GemmUniversalIN4cute5tupleIJiiiiEEENS1_10collective13CollectiveMmaINS1_34MainloopSm90TmaGmmaWarpSpecializedILi2ENS5_IJNS4_1CILi2EEENSA_ILi1EEESC_EEENS1_35KernelTmaWarpSpecializedCooperativeEEENS5_IJNSA_ILi256EEENSA_ILi64EEENSA_ILi128EEEEEENS_10bfloat16_tENS5_IJlSC_lEEESK_SL_NS4_8TiledMMAINS4_8MMA_AtomIJNS4_4SM904GMMA27MMA_64x64x16_F32BF16BF16_SSILNSP_5MajorE0ELSR_0ELNSP_7ScaleInE1ELSS_1EEEEEENS4_6LayoutISD_NS5_IJSC_NSA_ILi0EEESW_EEEEENS5_IJNS4_10UnderscoreESZ_SZ_EEEEENS4_13SM90_TMA_LOADENS4_14ComposedLayoutINS4_7SwizzleILi3ELi4ELi3EEENS4_18smem_ptr_flag_bitsILi16EEENSV_INS5_IJNSA_ILi8EEESH_EEENS5_IJSH_SC_EEEEEEEvNS4_8identityENS4_23SM90_TMA_LOAD_MULTICASTES1C_vS1D_EENS_8epilogue10collective6detail29Sm90TmaWarpSpecializedAdapterINS1H_15DefaultEpilogueISK_SL_SL_NS1G_6thread17LinearCombinationISK_Li1EffLNS1L_9ScaleType4KindE0ELNS_15FloatRoundStyleE2ESK_EENS1_15EpilogueDefaultEEEEEvvEEEEvNT_6ParamsE)
        /*0014*/ 	.word	0x00000000


	//----- nvinfo : EIATTR_MIN_STACK_SIZE
	.align		4
.L_17:
        /*0018*/ 	.byte	0x04, 0x12
        /*001a*/ 	.short	(.L_19 - .L_18)
	.align		4
.L_18:
        /*001c*/ 	.word	index@(_ZN7cutlass13device_kernelINS_4gemm6kernel13GemmUniversalIN4cute5tupleIJiiiiEEENS1_10collective13CollectiveMmaINS1_34MainloopSm90TmaGmmaWarpSpecializedILi2ENS5_IJNS4_1CILi2EEENSA_ILi1EEESC_EEENS1_35KernelTmaWarpSpecializedCooperativeEEENS5_IJNSA_ILi256EEENSA_ILi64EEENSA_ILi128EEEEEENS_10bfloat16_tENS5_IJlSC_lEEESK_SL_NS4_8TiledMMAINS4_8MMA_AtomIJNS4_4SM904GMMA27MMA_64x64x16_F32BF16BF16_SSILNSP_5MajorE0ELSR_0ELNSP_7ScaleInE1ELSS_1EEEEEENS4_6LayoutISD_NS5_IJSC_NSA_ILi0EEESW_EEEEENS5_IJNS4_10UnderscoreESZ_SZ_EEEEENS4_13SM90_TMA_LOADENS4_14ComposedLayoutINS4_7SwizzleILi3ELi4ELi3EEENS4_18smem_ptr_flag_bitsILi16EEENSV_INS5_IJNSA_ILi8EEESH_EEENS5_IJSH_SC_EEEEEEEvNS4_8identityENS4_23SM90_TMA_LOAD_MULTICASTES1C_vS1D_EENS_8epilogue10collective6detail29Sm90TmaWarpSpecializedAdapterINS1H_15DefaultEpilogueISK_SL_SL_NS1G_6thread17LinearCombinationISK_Li1EffLNS1L_9ScaleType4KindE0ELNS_15FloatRoundStyleE2ESK_EENS1_15EpilogueDefaultEEEEEvvEEEEvNT_6ParamsE)
        /*0020*/ 	.word	0x00000000
.L_19:


//--------------------- .nv.compat                --------------------------
	.section	.nv.compat,"",@"SHT_CUDA_COMPAT_INFO"
	.align	4
        /*0000*/ 	.byte	0x02, 0x09, 0x01, 0x00, 0x02, 0x02, 0x04, 0x00, 0x02, 0x05, 0x05, 0x00, 0x03, 0x07, 0x01, 0x01
        /*0010*/ 	.byte	0x02, 0x03, 0x01, 0x00, 0x02, 0x06, 0x01, 0x00, 0x04, 0x0b, 0x08, 0x00, 0x00, 0x00, 0x00, 0x00
        /*0020*/ 	.byte	0x00, 0x00, 0x00, 0x00


//--------------------- .nv.info._ZN7cutlass13device_kernelINS_4gemm6kernel13GemmUniversalIN4cute5tupleIJiiiiEEENS1_10collective13CollectiveMmaINS1_34MainloopSm90TmaGmmaWarpSpecializedILi2ENS5_IJNS4_1CILi2EEENSA_ILi1EEESC_EEENS1_35KernelTmaWarpSpecializedCooperativeEEENS5_IJNSA_ILi256EEENSA_ILi64EEENSA_ILi128EEEEEENS_10bfloat16_tENS5_IJlSC_lEEESK_SL_NS4_8TiledMMAINS4_8MMA_AtomIJNS4_4SM904GMMA27MMA_64x64x16_F32BF16BF16_SSILNSP_5MajorE0ELSR_0ELNSP_7ScaleInE1ELSS_1EEEEEENS4_6LayoutISD_NS5_IJSC_NSA_ILi0EEESW_EEEEENS5_IJNS4_10UnderscoreESZ_SZ_EEEEENS4_13SM90_TMA_LOADENS4_14ComposedLayoutINS4_7SwizzleILi3ELi4ELi3EEENS4_18smem_ptr_flag_bitsILi16EEENSV_INS5_IJNSA_ILi8EEESH_EEENS5_IJSH_SC_EEEEEEEvNS4_8identityENS4_23SM90_TMA_LOAD_MULTICASTES1C_vS1D_EENS_8epilogue10collective6detail29Sm90TmaWarpSpecializedAdapterINS1H_15DefaultEpilogueISK_SL_SL_NS1G_6thread17LinearCombinationISK_Li1EffLNS1L_9ScaleType4KindE0ELNS_15FloatRoundStyleE2ESK_EENS1_15EpilogueDefaultEEEEEvvEEEEvNT_6ParamsE --------------------------
	.section	.nv.info._ZN7cutlass13device_kernelINS_4gemm6kernel13GemmUniversalIN4cute5tupleIJiiiiEEENS1_10collective13CollectiveMmaINS1_34MainloopSm90TmaGmmaWarpSpecializedILi2ENS5_IJNS4_1CILi2EEENSA_ILi1EEESC_EEENS1_35KernelTmaWarpSpecializedCooperativeEEENS5_IJNSA_ILi256EEENSA_ILi64EEENSA_ILi128EEEEEENS_10bfloat16_tENS5_IJlSC_lEEESK_SL_NS4_8TiledMMAINS4_8MMA_AtomIJNS4_4SM904GMMA27MMA_64x64x16_F32BF16BF16_SSILNSP_5MajorE0ELSR_0ELNSP_7ScaleInE1ELSS_1EEEEEENS4_6LayoutISD_NS5_IJSC_NSA_ILi0EEESW_EEEEENS5_IJNS4_10UnderscoreESZ_SZ_EEEEENS4_13SM90_TMA_LOADENS4_14ComposedLayoutINS4_7SwizzleILi3ELi4ELi3EEENS4_18smem_ptr_flag_bitsILi16EEENSV_INS5_IJNSA_ILi8EEESH_EEENS5_IJSH_SC_EEEEEEEvNS4_8identityENS4_23SM90_TMA_LOAD_MULTICASTES1C_vS1D_EENS_8epilogue10collective6detail29Sm90TmaWarpSpecializedAdapterINS1H_15DefaultEpilogueISK_SL_SL_NS1G_6thread17LinearCombinationISK_Li1EffLNS1L_9ScaleType4KindE0ELNS_15FloatRoundStyleE2ESK_EENS1_15EpilogueDefaultEEEEEvvEEEEvNT_6ParamsE,"",@"SHT_CUDA_INFO"
	.sectionflags	@""
	.align	4


	//----- nvinfo : EIATTR_CUDA_API_VERSION
	.align		4
        /*0000*/ 	.byte	0x04, 0x37
        /*0002*/ 	.short	(.L_21 - .L_20)
.L_20:
        /*0004*/ 	.word	0x00000082


	//----- nvinfo : EIATTR_KPARAM_INFO
	.align		4
.L_21:
        /*0008*/ 	.byte	0x04, 0x17
        /*000a*/ 	.short	(.L_23 - .L_22)
.L_22:
        /*000c*/ 	.word	0x00000000
        /*0010*/ 	.short	0x0000
        /*0012*/ 	.short	0x0070
        /*0014*/ 	.byte	0x00, 0xf0, 0x01, 0x10


	//----- nvinfo : EIATTR_SPARSE_MMA_MASK
	.align		4
.L_23:
        /*0018*/ 	.byte	0x03, 0x50
        /*001a*/ 	.short	0x0000


	//----- nvinfo : EIATTR_MAXREG_COUNT
	.align		4
        /*001c*/ 	.byte	0x03, 0x1b
        /*001e*/ 	.short	0x00a8


	//----- nvinfo : EIATTR_NUM_BARRIERS
	.align		4
        /*0020*/ 	.byte	0x02, 0x4c
        /*0022*/ 	.byte	0x01
	.zero		1


	//----- nvinfo : EIATTR_EXTERNS
	.align		4
        /*0024*/ 	.byte	0x04, 0x0f
        /*0026*/ 	.short	(.L_25 - .L_24)


	//   ....[0]....
	.align		4
.L_24:
        /*0028*/ 	.word	index@(__assertfail)


	//----- nvinfo : EIATTR_MERCURY_ISA_VERSION
	.align		4
.L_25:
        /*002c*/ 	.byte	0x03, 0x5f
        /*002e*/ 	.short	0x0101


	//----- nvinfo : EIATTR_INT_WARP_WIDE_INSTR_OFFSETS
	.align		4
        /*0030*/ 	.byte	0x04, 0x31
        /*0032*/ 	.short	(.L_27 - .L_26)


	//   ....[0]....
.L_26:
        /*0034*/ 	.word	0x00000450


	//   ....[1]....
        /*0038*/ 	.word	0x00000550


	//   ....[2]....
        /*003c*/ 	.word	0x00000660


	//   ....[3]....
        /*0040*/ 	.word	0x00002890


	//----- nvinfo : EIATTR_COOP_GROUP_MASK_REGIDS
	.align		4
.L_27:
        /*0044*/ 	.byte	0x04, 0x29
        /*0046*/ 	.short	(.L_29 - .L_28)


	//   ....[0]....
.L_28:
        /*0048*/ 	.word	0xffffffff


	//   ....[1]....
        /*004c*/ 	.word	0xffffffff


	//   ....[2]....
        /*0050*/ 	.word	0xffffffff


	//   ....[3]....
        /*0054*/ 	.word	0xffffffff


	//   ....[4]....
        /*0058*/ 	.word	0xffffffff


	//   ....[5]....
        /*005c*/ 	.word	0xffffffff


	//----- nvinfo : EIATTR_COOP_GROUP_INSTR_OFFSETS
	.align		4
.L_29:
        /*0060*/ 	.byte	0x04, 0x28
        /*0062*/ 	.short	(.L_31 - .L_30)


	//   ....[0]....
.L_30:
        /*0064*/ 	.word	0x00000060


	//   ....[1]....
        /*0068*/ 	.word	0x00000070


	//   ....[2]....
        /*006c*/ 	.word	0x00000130


	//   ....[3]....
        /*0070*/ 	.word	0x00000290


	//   ....[4]....
        /*0074*/ 	.word	0x000007c0


	//   ....[5]....
        /*0078*/ 	.word	0x00001480


	//----- nvinfo : EIATTR_REG_RECONFIG
	.align		4
.L_31:
        /*007c*/ 	.byte	0x01, 0x54
	.zero		2


	//----- nvinfo : EIATTR_SYSCALL_OFFSETS
	.align		4
        /*0080*/ 	.byte	0x04, 0x46
        /*0082*/ 	.short	(.L_33 - .L_32)


	//   ....[0]....
.L_32:
        /*0084*/ 	.word	0x00001670


	//----- nvinfo : EIATTR_MBARRIER_INSTR_OFFSETS
	.align		4
.L_33:
        /*0088*/ 	.byte	0x04, 0x39
        /*008a*/ 	.short	(.L_35 - .L_34)


	//   ....[0]....
.L_34:
        /*008c*/ 	.word	0x00000230
        /*0090*/ 	.word	0x000000ff
        /*0094*/ 	.word	0x00000000
        /*0098*/ 	.short	0x0100
        /*009a*/ 	.byte	0x08
	.zero		1


	//   ....[1]....
        /*009c*/ 	.word	0x00000240
        /*00a0*/ 	.word	0x000000ff
        /*00a4*/ 	.word	0x00000010
        /*00a8*/ 	.short	0x0100
        /*00aa*/ 	.byte	0x08
	.zero		1


	//   ....[2]....
        /*00ac*/ 	.word	0x00000250
        /*00b0*/ 	.word	0x000000ff
        /*00b4*/ 	.word	0x00000008
        /*00b8*/ 	.short	0x0100
        /*00ba*/ 	.byte	0x08
	.zero		1


	//   ....[3]....
        /*00bc*/ 	.word	0x00000260
        /*00c0*/ 	.word	0x000000ff
        /*00c4*/ 	.word	0x00000018
        /*00c8*/ 	.short	0x0100
        /*00ca*/ 	.byte	0x08
	.zero		1


	//   ....[4]....
        /*00cc*/ 	.word	0x000006e0
        /*00d0*/ 	.word	0x000000ff
        /*00d4*/ 	.word	0x00000030
        /*00d8*/ 	.short	0x0100
        /*00da*/ 	.byte	0x06
	.zero		1


	//   ....[5]....
        /*00dc*/ 	.word	0x00000770
        /*00e0*/ 	.word	0x000000ff
        /*00e4*/ 	.word	0x00000038
        /*00e8*/ 	.short	0x0100
        /*00ea*/ 	.byte	0x06
	.zero		1


	//   ....[6]....
        /*00ec*/ 	.word	0x00001730
        /*00f0*/ 	.word	0x00000003
        /*00f4*/ 	.word	0x00000000
        /*00f8*/ 	.short	0x010a
        /*00fa*/ 	.byte	0x3f
	.zero		1


	//   ....[7]....
        /*00fc*/ 	.word	0x00001790
        /*0100*/ 	.word	0x00000003
        /*0104*/ 	.word	0x00000000
        /*0108*/ 	.short	0x010a
        /*010a*/ 	.byte	0x3f
	.zero		1


	//   ....[8]....
        /*010c*/ 	.word	0x00001fe0
        /*0110*/ 	.word	0x00000005
        /*0114*/ 	.word	0x00000000
        /*0118*/ 	.short	0x010a
        /*011a*/ 	.byte	0x3f
	.zero		1


	//   ....[9]....
        /*011c*/ 	.word	0x00002020
        /*0120*/ 	.word	0x00000005
        /*0124*/ 	.word	0x00000000
        /*0128*/ 	.short	0x010a
        /*012a*/ 	.byte	0x3f
	.zero		1


	//   ....[10]....
        /*012c*/ 	.word	0x00002740
        /*0130*/ 	.word	0x00000005
        /*0134*/ 	.word	0x00000000
        /*0138*/ 	.short	0x0101
        /*013a*/ 	.byte	0x3f
	.zero		1


	//   ....[11]....
        /*013c*/ 	.word	0x00002900
        /*0140*/ 	.word	0x00000003
        /*0144*/ 	.word	0x00000000
        /*0148*/ 	.short	0x0101
        /*014a*/ 	.byte	0x3f
	.zero		1


	//   ....[12]....
        /*014c*/ 	.word	0x00008410
        /*0150*/ 	.word	0x00000017
        /*0154*/ 	.word	0x00000010
        /*0158*/ 	.short	0x010a
        /*015a*/ 	.byte	0x3f
	.zero		1


	//   ....[13]....
        /*015c*/ 	.word	0x00008890
        /*0160*/ 	.word	0x00000005
        /*0164*/ 	.word	0x00000038
        /*0168*/ 	.short	0x0101
        /*016a*/ 	.byte	0x3f
	.zero		1


	//   ....[14]....
        /*016c*/ 	.word	0x00008fb0
        /*0170*/ 	.word	0x00000007
        /*0174*/ 	.word	0x00000000
        /*0178*/ 	.short	0x010a
        /*017a*/ 	.byte	0x3f
	.zero		1


	//   ....[15]....
        /*017c*/ 	.word	0x00009030
        /*0180*/ 	.word	0x00000005
        /*0184*/ 	.word	0x00000000
        /*0188*/ 	.short	0x010a
        /*018a*/ 	.byte	0x3f
	.zero		1


	//   ....[16]....
        /*018c*/ 	.word	0x00009090
        /*0190*/ 	.word	0x00000003
        /*0194*/ 	.word	0x00000000
        /*0198*/ 	.short	0x010a
        /*019a*/ 	.byte	0x3f
	.zero		1


	//   ....[17]....
        /*019c*/ 	.word	0x000090e0
        /*01a0*/ 	.word	0x00000005
        /*01a4*/ 	.word	0x00000000
        /*01a8*/ 	.short	0x010a
        /*01aa*/ 	.byte	0x3f
	.zero		1


	//   ....[18]....
        /*01ac*/ 	.word	0x000091b0
        /*01b0*/ 	.word	0x00000017
        /*01b4*/ 	.word	0x00000010
        /*01b8*/ 	.short	0x010a
        /*01ba*/ 	.byte	0x3f
	.zero		1


	//   ....[19]....
        /*01bc*/ 	.word	0x00009280
        /*01c0*/ 	.word	0x00000007
        /*01c4*/ 	.word	0x00000000
        /*01c8*/ 	.short	0x010a
        /*01ca*/ 	.byte	0x3f
	.zero		1


	//----- nvinfo : EIATTR_NUM_MBARRIERS
	.align		4
.L_35:
        /*01cc*/ 	.byte	0x03, 0x38
        /*01ce*/ 	.short	0x0006


	//----- nvinfo : EIATTR_EXIT_INSTR_OFFSETS
	.align		4
        /*01d0*/ 	.byte	0x04, 0x1c
        /*01d2*/ 	.short	(.L_37 - .L_36)


	//   ....[0]....
.L_36:
        /*01d4*/ 	.word	0x000009a0


	//   ....[1]....
        /*01d8*/ 	.word	0x000011c0


	//   ....[2]....
        /*01dc*/ 	.word	0x00007b90


	//   ....[3]....
        /*01e0*/ 	.word	0x000080f0


	//   ....[4]....
        /*01e4*/ 	.word	0x00009080


	//----- nvinfo : EIATTR_MAX_THREADS
	.align		4
.L_37:
        /*01e8*/ 	.byte	0x04, 0x05
        /*01ea*/ 	.short	(.L_39 - .L_38)
.L_38:
        /*01ec*/ 	.word	0x00000180
        /*01f0*/ 	.word	0x00000001
        /*01f4*/ 	.word	0x00000001


	//----- nvinfo : EIATTR_CRS_STACK_SIZE
	.align		4
.L_39:
        /*01f8*/ 	.byte	0x04, 0x1e
        /*01fa*/ 	.short	(.L_41 - .L_40)
.L_40:
        /*01fc*/ 	.word	0x00000000


	//----- nvinfo : EIATTR_CBANK_PARAM_SIZE
	.align		4
.L_41:
        /*0200*/ 	.byte	0x03, 0x19
        /*0202*/ 	.short	0x0470


	//----- nvinfo : EIATTR_PARAM_CBANK
	.align		4
        /*0204*/ 	.byte	0x04, 0x0a
        /*0206*/ 	.short	(.L_43 - .L_42)
	.align		4
.L_42:
        /*0208*/ 	.word	index@(.nv.constant0._ZN7cutlass13device_kernelINS_4gemm6kernel13GemmUniversalIN4cute5tupleIJiiiiEEENS1_10collective13CollectiveMmaINS1_34MainloopSm90TmaGmmaWarpSpecializedILi2ENS5_IJNS4_1CILi2EEENSA_ILi1EEESC_EEENS1_35KernelTmaWarpSpecializedCooperativeEEENS5_IJNSA_ILi256EEENSA_ILi64EEENSA_ILi128EEEEEENS_10bfloat16_tENS5_IJlSC_lEEESK_SL_NS4_8TiledMMAINS4_8MMA_AtomIJNS4_4SM904GMMA27MMA_64x64x16_F32BF16BF16_SSILNSP_5MajorE0ELSR_0ELNSP_7ScaleInE1ELSS_1EEEEEENS4_6LayoutISD_NS5_IJSC_NSA_ILi0EEESW_EEEEENS5_IJNS4_10UnderscoreESZ_SZ_EEEEENS4_13SM90_TMA_LOADENS4_14ComposedLayoutINS4_7SwizzleILi3ELi4ELi3EEENS4_18smem_ptr_flag_bitsILi16EEENSV_INS5_IJNSA_ILi8EEESH_EEENS5_IJSH_SC_EEEEEEEvNS4_8identityENS4_23SM90_TMA_LOAD_MULTICASTES1C_vS1D_EENS_8epilogue10collective6detail29Sm90TmaWarpSpecializedAdapterINS1H_15DefaultEpilogueISK_SL_SL_NS1G_6thread17LinearCombinationISK_Li1EffLNS1L_9ScaleType4KindE0ELNS_15FloatRoundStyleE2ESK_EENS1_15EpilogueDefaultEEEEEvvEEEEvNT_6ParamsE)
        /*020c*/ 	.short	0x0210
        /*020e*/ 	.short	0x0470


	//----- nvinfo : EIATTR_SW_WAR
	.align		4
.L_43:
        /*0210*/ 	.byte	0x04, 0x36
        /*0212*/ 	.short	(.L_45 - .L_44)
.L_44:
        /*0214*/ 	.word	0x00000008
.L_45:


//--------------------- .nv.callgraph             --------------------------
	.section	.nv.callgraph,"",@"SHT_CUDA_CALLGRAPH"
	.align	4
	.sectionentsize	8
	.align		4
        /*0000*/ 	.word	0x00000000
	.align		4
        /*0004*/ 	.word	0xffffffff
	.align		4
        /*0008*/ 	.word	index@(_ZN7cutlass13device_kernelINS_4gemm6kernel13GemmUniversalIN4cute5tupleIJiiiiEEENS1_10collective13CollectiveMmaINS1_34MainloopSm90TmaGmmaWarpSpecializedILi2ENS5_IJNS4_1CILi2EEENSA_ILi1EEESC_EEENS1_35KernelTmaWarpSpecializedCooperativeEEENS5_IJNSA_ILi256EEENSA_ILi64EEENSA_ILi128EEEEEENS_10bfloat16_tENS5_IJlSC_lEEESK_SL_NS4_8TiledMMAINS4_8MMA_AtomIJNS4_4SM904GMMA27MMA_64x64x16_F32BF16BF16_SSILNSP_5MajorE0ELSR_0ELNSP_7ScaleInE1ELSS_1EEEEEENS4_6LayoutISD_NS5_IJSC_NSA_ILi0EEESW_EEEEENS5_IJNS4_10UnderscoreESZ_SZ_EEEEENS4_13SM90_TMA_LOADENS4_14ComposedLayoutINS4_7SwizzleILi3ELi4ELi3EEENS4_18smem_ptr_flag_bitsILi16EEENSV_INS5_IJNSA_ILi8EEESH_EEENS5_IJSH_SC_EEEEEEEvNS4_8identityENS4_23SM90_TMA_LOAD_MULTICASTES1C_vS1D_EENS_8epilogue10collective6detail29Sm90TmaWarpSpecializedAdapterINS1H_15DefaultEpilogueISK_SL_SL_NS1G_6thread17LinearCombinationISK_Li1EffLNS1L_9ScaleType4KindE0ELNS_15FloatRoundStyleE2ESK_EENS1_15EpilogueDefaultEEEEEvvEEEEvNT_6ParamsE)
	.align		4
        /*000c*/ 	.word	index@(__assertfail)
	.align		4
        /*0010*/ 	.word	0x00000000
	.align		4
        /*0014*/ 	.word	0xfffffffe
	.align		4
        /*0018*/ 	.word	0x00000000
	.align		4
        /*001c*/ 	.word	0xfffffffd
	.align		4
        /*0020*/ 	.word	0x00000000
	.align		4
        /*0024*/ 	.word	0xfffffffc


//--------------------- .nv.constant4             --------------------------
	.section	.nv.constant4,"a",@progbits
	.align	8
	.align		8
.nv.constant4:
        /*0000*/ 	.dword	__assertfail
	.align		8
        /*0008*/ 	.dword	__unnamed_1
	.align		8
        /*0010*/ 	.dword	_ZN40_INTERNAL_ea6ed2a0_4_k_cu_0438e605_210194cuda3std3__45__cpo5beginE
	.align		8
        /*0018*/ 	.dword	_ZN40_INTERNAL_ea6ed2a0_4_k_cu_0438e605_210194cuda3std3__45__cpo3endE
	.align		8
        /*0020*/ 	.dword	_ZN40_INTERNAL_ea6ed2a0_4_k_cu_0438e605_210194cuda3std3__45__cpo6cbeginE
	.align		8
        /*0028*/ 	.dword	_ZN40_INTERNAL_ea6ed2a0_4_k_cu_0438e605_210194cuda3std3__45__cpo4cendE
	.align		8
        /*0030*/ 	.dword	_ZN40_INTERNAL_ea6ed2a0_4_k_cu_0438e605_210194cuda3std3__442_GLOBAL__N__ea6ed2a0_4_k_cu_0438e605_210196ignoreE
	.align		8
        /*0038*/ 	.dword	_ZN40_INTERNAL_ea6ed2a0_4_k_cu_0438e605_210194cuda3std3__419piecewise_constructE
	.align		8
        /*0040*/ 	.dword	_ZN40_INTERNAL_ea6ed2a0_4_k_cu_0438e605_210194cuda3std3__48in_placeE
	.align		8
        /*0048*/ 	.dword	_ZN40_INTERNAL_ea6ed2a0_4_k_cu_0438e605_210194cuda3std6ranges3__45__cpo4swapE
	.align		8
        /*0050*/ 	.dword	_ZN40_INTERNAL_ea6ed2a0_4_k_cu_0438e605_210194cuda3std6ranges3__45__cpo9iter_moveE
	.align		8
        /*0058*/ 	.dword	_ZN40_INTERNAL_ea6ed2a0_4_k_cu_0438e605_210194cute7productE
	.align		8
        /*0060*/ 	.dword	_ZN40_INTERNAL_ea6ed2a0_4_k_cu_0438e605_210194cute1_E
	.align		8
        /*0068*/ 	.dword	$str$22
	.align		8
        /*0070*/ 	.dword	$str$23


//--------------------- .text._ZN7cutlass13device_kernelINS_4gemm6kernel13GemmUniversalIN4cute5tupleIJiiiiEEENS1_10collective13CollectiveMmaINS1_34MainloopSm90TmaGmmaWarpSpecializedILi2ENS5_IJNS4_1CILi2EEENSA_ILi1EEESC_EEENS1_35KernelTmaWarpSpecializedCooperativeEEENS5_IJNSA_ILi256EEENSA_ILi64EEENSA_ILi128EEEEEENS_10bfloat16_tENS5_IJlSC_lEEESK_SL_NS4_8TiledMMAINS4_8MMA_AtomIJNS4_4SM904GMMA27MMA_64x64x16_F32BF16BF16_SSILNSP_5MajorE0ELSR_0ELNSP_7ScaleInE1ELSS_1EEEEEENS4_6LayoutISD_NS5_IJSC_NSA_ILi0EEESW_EEEEENS5_IJNS4_10UnderscoreESZ_SZ_EEEEENS4_13SM90_TMA_LOADENS4_14ComposedLayoutINS4_7SwizzleILi3ELi4ELi3EEENS4_18smem_ptr_flag_bitsILi16EEENSV_INS5_IJNSA_ILi8EEESH_EEENS5_IJSH_SC_EEEEEEEvNS4_8identityENS4_23SM90_TMA_LOAD_MULTICASTES1C_vS1D_EENS_8epilogue10collective6detail29Sm90TmaWarpSpecializedAdapterINS1H_15DefaultEpilogueISK_SL_SL_NS1G_6thread17LinearCombinationISK_Li1EffLNS1L_9ScaleType4KindE0ELNS_15FloatRoundStyleE2ESK_EENS1_15EpilogueDefaultEEEEEvvEEEEvNT_6ParamsE --------------------------
	.section	.text._ZN7cutlass13device_kernelINS_4gemm6kernel13GemmUniversalIN4cute5tupleIJiiiiEEENS1_10collective13CollectiveMmaINS1_34MainloopSm90TmaGmmaWarpSpecializedILi2ENS5_IJNS4_1CILi2EEENSA_ILi1EEESC_EEENS1_35KernelTmaWarpSpecializedCooperativeEEENS5_IJNSA_ILi256EEENSA_ILi64EEENSA_ILi128EEEEEENS_10bfloat16_tENS5_IJlSC_lEEESK_SL_NS4_8TiledMMAINS4_8MMA_AtomIJNS4_4SM904GMMA27MMA_64x64x16_F32BF16BF16_SSILNSP_5MajorE0ELSR_0ELNSP_7ScaleInE1ELSS_1EEEEEENS4_6LayoutISD_NS5_IJSC_NSA_ILi0EEESW_EEEEENS5_IJNS4_10UnderscoreESZ_SZ_EEEEENS4_13SM90_TMA_LOADENS4_14ComposedLayoutINS4_7SwizzleILi3ELi4ELi3EEENS4_18smem_ptr_flag_bitsILi16EEENSV_INS5_IJNSA_ILi8EEESH_EEENS5_IJSH_SC_EEEEEEEvNS4_8identityENS4_23SM90_TMA_LOAD_MULTICASTES1C_vS1D_EENS_8epilogue10collective6detail29Sm90TmaWarpSpecializedAdapterINS1H_15DefaultEpilogueISK_SL_SL_NS1G_6thread17LinearCombinationISK_Li1EffLNS1L_9ScaleType4KindE0ELNS_15FloatRoundStyleE2ESK_EENS1_15EpilogueDefaultEEEEEvvEEEEvNT_6ParamsE,"ax",@progbits
	.align	128
.text._ZN7cutlass13device_kernelINS_4gemm6kernel13GemmUniversalIN4cute5tupleIJiiiiEEENS1_10collective13CollectiveMmaINS1_34MainloopSm90TmaGmmaWarpSpecializedILi2ENS5_IJNS4_1CILi2EEENSA_ILi1EEESC_EEENS1_35KernelTmaWarpSpecializedCooperativeEEENS5_IJNSA_ILi256EEENSA_ILi64EEENSA_ILi128EEEEEENS_10bfloat16_tENS5_IJlSC_lEEESK_SL_NS4_8TiledMMAINS4_8MMA_AtomIJNS4_4SM904GMMA27MMA_64x64x16_F32BF16BF16_SSILNSP_5MajorE0ELSR_0ELNSP_7ScaleInE1ELSS_1EEEEEENS4_6LayoutISD_NS5_IJSC_NSA_ILi0EEESW_EEEEENS5_IJNS4_10UnderscoreESZ_SZ_EEEEENS4_13SM90_TMA_LOADENS4_14ComposedLayoutINS4_7SwizzleILi3ELi4ELi3EEENS4_18smem_ptr_flag_bitsILi16EEENSV_INS5_IJNSA_ILi8EEESH_EEENS5_IJSH_SC_EEEEEEEvNS4_8identityENS4_23SM90_TMA_LOAD_MULTICASTES1C_vS1D_EENS_8epilogue10collective6detail29Sm90TmaWarpSpecializedAdapterINS1H_15DefaultEpilogueISK_SL_SL_NS1G_6thread17LinearCombinationISK_Li1EffLNS1L_9ScaleType4KindE0ELNS_15FloatRoundStyleE2ESK_EENS1_15EpilogueDefaultEEEEEvvEEEEvNT_6ParamsE:
        .type           _ZN7cutlass13device_kernelINS_4gemm6kernel13GemmUniversalIN4cute5tupleIJiiiiEEENS1_10collective13CollectiveMmaINS1_34MainloopSm90TmaGmmaWarpSpecializedILi2ENS5_IJNS4_1CILi2EEENSA_ILi1EEESC_EEENS1_35KernelTmaWarpSpecializedCooperativeEEENS5_IJNSA_ILi256EEENSA_ILi64EEENSA_ILi128EEEEEENS_10bfloat16_tENS5_IJlSC_lEEESK_SL_NS4_8TiledMMAINS4_8MMA_AtomIJNS4_4SM904GMMA27MMA_64x64x16_F32BF16BF16_SSILNSP_5MajorE0ELSR_0ELNSP_7ScaleInE1ELSS_1EEEEEENS4_6LayoutISD_NS5_IJSC_NSA_ILi0EEESW_EEEEENS5_IJNS4_10UnderscoreESZ_SZ_EEEEENS4_13SM90_TMA_LOADENS4_14ComposedLayoutINS4_7SwizzleILi3ELi4ELi3EEENS4_18smem_ptr_flag_bitsILi16EEENSV_INS5_IJNSA_ILi8EEESH_EEENS5_IJSH_SC_EEEEEEEvNS4_8identityENS4_23SM90_TMA_LOAD_MULTICASTES1C_vS1D_EENS_8epilogue10collective6detail29Sm90TmaWarpSpecializedAdapterINS1H_15DefaultEpilogueISK_SL_SL_NS1G_6thread17LinearCombinationISK_Li1EffLNS1L_9ScaleType4KindE0ELNS_15FloatRoundStyleE2ESK_EENS1_15EpilogueDefaultEEEEEvvEEEEvNT_6ParamsE,@function
        .size           _ZN7cutlass13device_kernelINS_4gemm6kernel13GemmUniversalIN4cute5tupleIJiiiiEEENS1_10collective13CollectiveMmaINS1_34MainloopSm90TmaGmmaWarpSpecializedILi2ENS5_IJNS4_1CILi2EEENSA_ILi1EEESC_EEENS1_35KernelTmaWarpSpecializedCooperativeEEENS5_IJNSA_ILi256EEENSA_ILi64EEENSA_ILi128EEEEEENS_10bfloat16_tENS5_IJlSC_lEEESK_SL_NS4_8TiledMMAINS4_8MMA_AtomIJNS4_4SM904GMMA27MMA_64x64x16_F32BF16BF16_SSILNSP_5MajorE0ELSR_0ELNSP_7ScaleInE1ELSS_1EEEEEENS4_6LayoutISD_NS5_IJSC_NSA_ILi0EEESW_EEEEENS5_IJNS4_10UnderscoreESZ_SZ_EEEEENS4_13SM90_TMA_LOADENS4_14ComposedLayoutINS4_7SwizzleILi3ELi4ELi3EEENS4_18smem_ptr_flag_bitsILi16EEENSV_INS5_IJNSA_ILi8EEESH_EEENS5_IJSH_SC_EEEEEEEvNS4_8identityENS4_23SM90_TMA_LOAD_MULTICASTES1C_vS1D_EENS_8epilogue10collective6detail29Sm90TmaWarpSpecializedAdapterINS1H_15DefaultEpilogueISK_SL_SL_NS1G_6thread17LinearCombinationISK_Li1EffLNS1L_9ScaleType4KindE0ELNS_15FloatRoundStyleE2ESK_EENS1_15EpilogueDefaultEEEEEvvEEEEvNT_6ParamsE,(.L_x_191 - _ZN7cutlass13device_kernelINS_4gemm6kernel13GemmUniversalIN4cute5tupleIJiiiiEEENS1_10collective13CollectiveMmaINS1_34MainloopSm90TmaGmmaWarpSpecializedILi2ENS5_IJNS4_1CILi2EEENSA_ILi1EEESC_EEENS1_35KernelTmaWarpSpecializedCooperativeEEENS5_IJNSA_ILi256EEENSA_ILi64EEENSA_ILi128EEEEEENS_10bfloat16_tENS5_IJlSC_lEEESK_SL_NS4_8TiledMMAINS4_8MMA_AtomIJNS4_4SM904GMMA27MMA_64x64x16_F32BF16BF16_SSILNSP_5MajorE0ELSR_0ELNSP_7ScaleInE1ELSS_1EEEEEENS4_6LayoutISD_NS5_IJSC_NSA_ILi0EEESW_EEEEENS5_IJNS4_10UnderscoreESZ_SZ_EEEEENS4_13SM90_TMA_LOADENS4_14ComposedLayoutINS4_7SwizzleILi3ELi4ELi3EEENS4_18smem_ptr_flag_bitsILi16EEENSV_INS5_IJNSA_ILi8EEESH_EEENS5_IJSH_SC_EEEEEEEvNS4_8identityENS4_23SM90_TMA_LOAD_MULTICASTES1C_vS1D_EENS_8epilogue10collective6detail29Sm90TmaWarpSpecializedAdapterINS1H_15DefaultEpilogueISK_SL_SL_NS1G_6thread17LinearCombinationISK_Li1EffLNS1L_9ScaleType4KindE0ELNS_15FloatRoundStyleE2ESK_EENS1_15EpilogueDefaultEEEEEvvEEEEvNT_6ParamsE)
        .other          _ZN7cutlass13device_kernelINS_4gemm6kernel13GemmUniversalIN4cute5tupleIJiiiiEEENS1_10collective13CollectiveMmaINS1_34MainloopSm90TmaGmmaWarpSpecializedILi2ENS5_IJNS4_1CILi2EEENSA_ILi1EEESC_EEENS1_35KernelTmaWarpSpecializedCooperativeEEENS5_IJNSA_ILi256EEENSA_ILi64EEENSA_ILi128EEEEEENS_10bfloat16_tENS5_IJlSC_lEEESK_SL_NS4_8TiledMMAINS4_8MMA_AtomIJNS4_4SM904GMMA27MMA_64x64x16_F32BF16BF16_SSILNSP_5MajorE0ELSR_0ELNSP_7ScaleInE1ELSS_1EEEEEENS4_6LayoutISD_NS5_IJSC_NSA_ILi0EEESW_EEEEENS5_IJNS4_10UnderscoreESZ_SZ_EEEEENS4_13SM90_TMA_LOADENS4_14ComposedLayoutINS4_7SwizzleILi3ELi4ELi3EEENS4_18smem_ptr_flag_bitsILi16EEENSV_INS5_IJNSA_ILi8EEESH_EEENS5_IJSH_SC_EEEEEEEvNS4_8identityENS4_23SM90_TMA_LOAD_MULTICASTES1C_vS1D_EENS_8epilogue10collective6detail29Sm90TmaWarpSpecializedAdapterINS1H_15DefaultEpilogueISK_SL_SL_NS1G_6thread17LinearCombinationISK_Li1EffLNS1L_9ScaleType4KindE0ELNS_15FloatRoundStyleE2ESK_EENS1_15EpilogueDefaultEEEEEvvEEEEvNT_6ParamsE,@"STO_CUDA_ENTRY STV_DEFAULT"
_ZN7cutlass13device_kernelINS_4gemm6kernel13GemmUniversalIN4cute5tupleIJiiiiEEENS1_10collective13CollectiveMmaINS1_34MainloopSm90TmaGmmaWarpSpecializedILi2ENS5_IJNS4_1CILi2EEENSA_ILi1EEESC_EEENS1_35KernelTmaWarpSpecializedCooperativeEEENS5_IJNSA_ILi256EEENSA_ILi64EEENSA_ILi128EEEEEENS_10bfloat16_tENS5_IJlSC_lEEESK_SL_NS4_8TiledMMAINS4_8MMA_AtomIJNS4_4SM904GMMA27MMA_64x64x16_F32BF16BF16_SSILNSP_5MajorE0ELSR_0ELNSP_7ScaleInE1ELSS_1EEEEEENS4_6LayoutISD_NS5_IJSC_NSA_ILi0EEESW_EEEEENS5_IJNS4_10UnderscoreESZ_SZ_EEEEENS4_13SM90_TMA_LOADENS4_14ComposedLayoutINS4_7SwizzleILi3ELi4ELi3EEENS4_18smem_ptr_flag_bitsILi16EEENSV_INS5_IJNSA_ILi8EEESH_EEENS5_IJSH_SC_EEEEEEEvNS4_8identityENS4_23SM90_TMA_LOAD_MULTICASTES1C_vS1D_EENS_8epilogue10collective6detail29Sm90TmaWarpSpecializedAdapterINS1H_15DefaultEpilogueISK_SL_SL_NS1G_6thread17LinearCombinationISK_Li1EffLNS1L_9ScaleType4KindE0ELNS_15FloatRoundStyleE2ESK_EENS1_15EpilogueDefaultEEEEEvvEEEEvNT_6ParamsE:
[----:B------:R-:W0:Y:S01]  /*0000*/  LDC R1, c[0x0][0x28] ;  /* 0x00000a00ff017b82 */ /* 0x000e220000000800 */
[----:B------:R-:W1:Y:S01]  /*0010*/  S2R R98, SR_TID.X ;  /* 0x0000000000627919 */ /* 0x000e620000002100 */
[----:B------:R-:W-:Y:S01]  /*0020*/  ELECT P0, URZ, PT ;  /* 0x00000000003f782f */ /* 0x000fe20003800000 */
[----:B------:R-:W-:Y:S01]  /*0030*/  BSSY B0, `(.L_x_0) ;  /* 0x000000f000007945 */ /* 0x000fe20003800000 */
[--C-:B-1----:R-:W-:Y:S02]  /*0040*/  SHF.R.U32.HI R0, RZ, 0x5, R98.reuse ;  /* 0x00000005ff007819 */ /* 0x102fe40000011662 */
[----:B------:R-:W-:-:S03]  /*0050*/  SHF.R.U32.HI R6, RZ, 0x7, R98 ;  /* 0x00000007ff067819 */ /* 0x000fc60000011662 */
[----:B------:R-:W1:Y:S04]  /*0060*/  SHFL.IDX PT, R3, R0, RZ, 0x1f ;  /* 0x00001fff00037589 */ /* 0x000e6800000e0000 */
[----:B------:R2:W3:Y:S01]  /*0070*/  SHFL.IDX PT, R2, R6, RZ, 0x1f ;  /* 0x00001fff06027589 */ /* 0x0004e200000e0000 */
[----:B-1----:R-:W-:-:S13]  /*0080*/  ISETP.NE.OR P0, PT, R3, RZ, !P0 ;  /* 0x000000ff0300720c */ /* 0x002fda0004705670 */
[----:B0-23--:R-:W-:Y:S05]  /*0090*/  @P0 BRA `(.L_x_1) ;  /* 0x0000000000200947 */ /* 0x00dfea0003800000 */
[----:B------:R-:W-:Y:S02]  /*00a0*/  ULDC.64 UR4, c[0x0][0x198] ;  /* 0x0000660000047ab9 */ /* 0x000fe40000000a00 */
[----:B------:R-:W-:Y:S02]  /*00b0*/  UIADD3 UR6, UP0, UR4, 0xf0, URZ ;  /* 0x000000f004067890 */ /* 0x000fe4000ff1e03f */
[----:B------:R-:W-:Y:S02]  /*00c0*/  UIADD3 UR4, UP1, UR4, 0x1f0, URZ ;  /* 0x000001f004047890 */ /* 0x000fe4000ff3e03f */
[----:B------:R-:W-:Y:S02]  /*00d0*/  UIADD3.X UR7, URZ, UR5, URZ, UP0, !UPT ;  /* 0x000000053f077290 */ /* 0x000fe400087fe43f */
[----:B------:R-:W-:-:S07]  /*00e0*/  UIADD3.X UR5, URZ, UR5, URZ, UP1, !UPT ;  /* 0x000000053f057290 */ /* 0x000fce0008ffe43f */
[----:B------:R0:W-:Y:S02]  /*00f0*/  UTMACCTL.PF [UR6] ;  /* 0x00000000060079b9 */ /* 0x0001e40008040000 */
[----:B------:R0:W-:Y:S02]  /*0100*/  UTMACCTL.PF [UR4] ;  /* 0x00000000040079b9 */ /* 0x0001e40008040000 */
[----:B0-----:R-:W-:Y:S01]  /*0110*/  NOP ;  /* 0x0000000000007918 */ /* 0x001fe20000000000 */
.L_x_1:
[----:B------:R-:W-:Y:S05]  /*0120*/  BSYNC B0 ;  /* 0x0000000000007941 */ /* 0x000fea0003800000 */
.L_x_0:
[----:B------:R-:W0:Y:S02]  /*0130*/  SHFL.IDX PT, R5, R0, RZ, 0x1f ;  /* 0x00001fff00057589 */ /* 0x000e2400000e0000 */
[----:B0-----:R-:W-:-:S13]  /*0140*/  ISETP.NE.AND P0, PT, R5, RZ, PT ;  /* 0x000000ff0500720c */ /* 0x001fda0003f05270 */
[----:B------:R-:W-:Y:S05]  /*0150*/  @P0 BRA `(.L_x_2) ;  /* 0x0000000000480947 */ /* 0x000fea0003800000 */
[----:B------:R-:W0:Y:S01]  /*0160*/  S2UR UR8, SR_CgaCtaId ;  /* 0x00000000000879c3 */ /* 0x000e220000008800 */
[----:B------:R-:W-:Y:S01]  /*0170*/  UMOV UR4, 0x400 ;  /* 0x0000040000047882 */ /* 0x000fe20000000000 */
[----:B------:R-:W-:Y:S01]  /*0180*/  UMOV UR5, 0x1 ;  /* 0x0000000100057882 */ /* 0x000fe20000000000 */
[----:B------:R-:W-:Y:S01]  /*0190*/  UMOV UR6, 0x4 ;  /* 0x0000000400067882 */ /* 0x000fe20000000000 */
[----:B------:R-:W-:Y:S01]  /*01a0*/  ELECT P0, URZ, PT ;  /* 0x00000000003f782f */ /* 0x000fe20003800000 */
[----:B------:R-:W-:-:S04]  /*01b0*/  UIADD3 UR6, -UR6, 0x100000, URZ ;  /* 0x0010000006067890 */ /* 0x000fc8000fffe13f */
[----:B------:R-:W-:Y:S02]  /*01c0*/  USHF.L.U32 UR7, UR6, 0xb, URZ ;  /* 0x0000000b06077899 */ /* 0x000fe4000800063f */
[----:B------:R-:W-:Y:S02]  /*01d0*/  USHF.L.U32 UR6, UR6, 0x1, URZ ;  /* 0x0000000106067899 */ /* 0x000fe4000800063f */
[----:B0-----:R-:W-:Y:S02]  /*01e0*/  ULEA UR8, UR8, UR4, 0x18 ;  /* 0x0000000408087291 */ /* 0x001fe4000f8ec03f */
[----:B------:R-:W-:-:S04]  /*01f0*/  UIADD3 UR4, -UR5, 0x100000, URZ ;  /* 0x0010000005047890 */ /* 0x000fc8000fffe13f */
[----:B------:R-:W-:Y:S02]  /*0200*/  USHF.L.U32 UR5, UR4, 0xb, URZ ;  /* 0x0000000b04057899 */ /* 0x000fe4000800063f */
[----:B------:R-:W-:Y:S01]  /*0210*/  USHF.L.U32 UR4, UR4, 0x1, URZ ;  /* 0x0000000104047899 */ /* 0x000fe2000800063f */
[----:B------:R-:W0:Y:S11]  /*0220*/  FENCE.VIEW.ASYNC.S ;  /* 0x00000000000073c6 */ /* 0x000e360000000000 */
[----:B0-----:R0:W1:Y:S01]  /*0230*/  SYNCS.EXCH.64 URZ, [UR8], UR4 ;  /* 0x00000004083f75b2 */ /* 0x0010620008000100 */
[----:B------:R0:W2:Y:S01]  /*0240*/  SYNCS.EXCH.64 URZ, [UR8+0x10], UR6 ;  /* 0x00001006083f75b2 */ /* 0x0000a20008000100 */
[----:B------:R0:W3:Y:S01]  /*0250*/  SYNCS.EXCH.64 URZ, [UR8+0x8], UR4 ;  /* 0x00000804083f75b2 */ /* 0x0000e20008000100 */
[----:B------:R0:W4:Y:S01]  /*0260*/  SYNCS.EXCH.64 URZ, [UR8+0x18], UR6 ;  /* 0x00001806083f75b2 */ /* 0x0001220008000100 */
[----:B------:R-:W-:Y:S01]  /*0270*/  NOP ;  /* 0x0000000000007918 */ /* 0x000fe20000000000 */
.L_x_2:
[----:B------:R-:W-:Y:S01]  /*0280*/  SHF.R.S32.HI R7, RZ, 0x1f, R98 ;  /* 0x0000001fff077819 */ /* 0x000fe20000011462 */
[----:B------:R-:W5:Y:S01]  /*0290*/  SHFL.IDX PT, R0, R0, RZ, 0x1f ;  /* 0x00001fff00007589 */ /* 0x000f6200000e0000 */
[----:B0-----:R-:W0:Y:S01]  /*02a0*/  S2UR UR8, SR_CTAID.X ;  /* 0x00000000000879c3 */ /* 0x001e220000002500 */
[----:B------:R-:W-:Y:S02]  /*02b0*/  ELECT P0, URZ, PT ;  /* 0x00000000003f782f */ /* 0x000fe40003800000 */
[----:B------:R-:W-:Y:S01]  /*02c0*/  LEA.HI R7, R7, R98, RZ, 0x7 ;  /* 0x0000006207077211 */ /* 0x000fe200078f38ff */
[----:B------:R-:W1:Y:S01]  /*02d0*/  S2R R4, SR_CTAID.Y ;  /* 0x0000000000047919 */ /* 0x000e620000002600 */
[----:B------:R-:W-:Y:S01]  /*02e0*/  SHF.R.S32.HI R10, RZ, 0x1f, R5 ;  /* 0x0000001fff0a7819 */ /* 0x000fe20000011405 */
[----:B------:R-:W-:Y:S01]  /*02f0*/  ULDC UR4, c[0x0][0x150] ;  /* 0x0000540000047ab9 */ /* 0x000fe20000000800 */
[----:B------:R-:W-:Y:S01]  /*0300*/  LOP3.LUT R7, R7, 0xffffff80, RZ, 0xc0, !PT ;  /* 0xffffff8007077812 */ /* 0x000fe200078ec0ff */
[----:B------:R-:W-:Y:S01]  /*0310*/  NOP ;  /* 0x0000000000007918 */ /* 0x000fe20000000000 */
[----:B------:R-:W-:Y:S01]  /*0320*/  LEA.HI R10, R10, R5, RZ, 0x2 ;  /* 0x000000050a0a7211 */ /* 0x000fe200078f10ff */
[----:B------:R-:W2:Y:S01]  /*0330*/  LDC R12, c[0x0][0x144] ;  /* 0x00005100ff0c7b82 */ /* 0x000ea20000000800 */
[----:B------:R-:W-:Y:S01]  /*0340*/  IMAD.MOV.U32 R19, RZ, RZ, 0x1 ;  /* 0x00000001ff137424 */ /* 0x000fe200078e00ff */
[----:B------:R-:W-:Y:S01]  /*0350*/  NOP ;  /* 0x0000000000007918 */ /* 0x000fe20000000000 */
[----:B------:R-:W-:Y:S01]  /*0360*/  IMAD.IADD R8, R98, 0x1, -R7 ;  /* 0x0000000162087824 */ /* 0x000fe200078e0a07 */
[----:B------:R-:W-:-:S02]  /*0370*/  LOP3.LUT R10, R10, 0x3ffffffc, RZ, 0xc0, !PT ;  /* 0x3ffffffc0a0a7812 */ /* 0x000fc400078ec0ff */
[----:B------:R-:W-:Y:S02]  /*0380*/  ISETP.NE.AND P3, PT, R2, RZ, PT ;  /* 0x000000ff0200720c */ /* 0x000fe40003f65270 */
[----:B------:R-:W-:Y:S01]  /*0390*/  SHF.R.S32.HI R7, RZ, 0x1f, R8 ;  /* 0x0000001fff077819 */ /* 0x000fe20000011408 */
[----:B------:R-:W-:Y:S01]  /*03a0*/  IMAD.IADD R10, R5, 0x1, -R10 ;  /* 0x00000001050a7824 */ /* 0x000fe200078e0a0a */
[----:B------:R-:W3:Y:S02]  /*03b0*/  LDC R14, c[0x0][0x140] ;  /* 0x00005000ff0e7b82 */ /* 0x000ee40000000800 */
[----:B------:R-:W-:Y:S02]  /*03c0*/  LEA.HI R7, R7, R8, RZ, 0x3 ;  /* 0x0000000807077211 */ /* 0x000fe400078f18ff */
[----:B-----5:R-:W-:Y:S02]  /*03d0*/  ISETP.NE.OR P0, PT, R0, RZ, !P0 ;  /* 0x000000ff0000720c */ /* 0x020fe40004705670 */
[----:B------:R-:W-:-:S02]  /*03e0*/  SHF.R.S32.HI R0, RZ, 0x3, R7 ;  /* 0x00000003ff007819 */ /* 0x000fc40000011407 */
[----:B0-----:R-:W-:Y:S02]  /*03f0*/  I2FP.F32.U32 R9, UR8 ;  /* 0x0000000800097c45 */ /* 0x001fe40008201000 */
[----:B------:R-:W-:-:S03]  /*0400*/  SHF.R.S32.HI R7, RZ, 0x1f, R7 ;  /* 0x0000001fff077819 */ /* 0x000fc60000011407 */
[----:B------:R-:W-:Y:S01]  /*0410*/  FMUL R11, R9, UR4 ;  /* 0x00000004090b7c20 */ /* 0x000fe20008400000 */
[----:B------:R-:W-:Y:S01]  /*0420*/  LEA.HI R7, R7, R0, RZ, 0x2 ;  /* 0x0000000007077211 */ /* 0x000fe200078f10ff */
[----:B------:R-:W-:Y:S01]  /*0430*/  ULDC UR4, c[0x0][0x154] ;  /* 0x0000550000047ab9 */ /* 0x000fe20000000800 */
[----:B-1----:R-:W-:Y:S01]  /*0440*/  I2FP.F32.U32 R13, R4 ;  /* 0x00000004000d7245 */ /* 0x002fe20000201000 */
[----:B------:R-:W-:Y:S01]  /*0450*/  VOTEU.ALL UP0, P0 ;  /* 0x00000000003f7886 */ /* 0x000fe20000000000 */
[----:B------:R-:W-:Y:S01]  /*0460*/  LOP3.LUT R7, R7, 0xfffffffc, RZ, 0xc0, !PT ;  /* 0xfffffffc07077812 */ /* 0x000fe200078ec0ff */
[----:B------:R-:W0:Y:S01]  /*0470*/  F2I.U32.TRUNC.NTZ R11, R11 ;  /* 0x0000000b000b7305 */ /* 0x000e22000020f000 */
[----:B------:R-:W1:Y:S01]  /*0480*/  LDC R9, c[0x0][0x148] ;  /* 0x00005200ff097b82 */ /* 0x000e620000000800 */
[----:B------:R-:W-:Y:S01]  /*0490*/  FMUL R13, R13, UR4 ;  /* 0x000000040d0d7c20 */ /* 0x000fe20008400000 */
[----:B------:R-:W-:Y:S01]  /*04a0*/  UMOV UR4, 0x20 ;  /* 0x0000002000047882 */ /* 0x000fe20000000000 */
[----:B------:R-:W-:Y:S01]  /*04b0*/  IMAD.IADD R7, R0, 0x1, -R7 ;  /* 0x0000000100077824 */ /* 0x000fe200078e0a07 */
[----:B------:R-:W-:Y:S01]  /*04c0*/  SHF.R.S32.HI R0, RZ, 0x1f, R3 ;  /* 0x0000001fff007819 */ /* 0x000fe20000011403 */
[----:B------:R-:W-:Y:S01]  /*04d0*/  @!UP0 UMOV UR6, 0x400 ;  /* 0x0000040000068882 */ /* 0x000fe20000000000 */
[----:B------:R-:W-:-:S04]  /*04e0*/  @!UP0 UIADD3 UR4, -UR4, 0x100000, URZ ;  /* 0x0010000004048890 */ /* 0x000fc8000fffe13f */
[----:B------:R-:W-:Y:S02]  /*04f0*/  @!UP0 USHF.L.U32 UR5, UR4, 0xb, URZ ;  /* 0x0000000b04058899 */ /* 0x000fe4000800063f */
[----:B------:R-:W-:Y:S01]  /*0500*/  @!UP0 USHF.L.U32 UR4, UR4, 0x1, URZ ;  /* 0x0000000104048899 */ /* 0x000fe2000800063f */
[----:B------:R-:W-:Y:S01]  /*0510*/  IMAD R10, R10, 0x4, R7 ;  /* 0x000000040a0a7824 */ /* 0x000fe200078e0207 */
[----:B------:R-:W5:Y:S01]  /*0520*/  @!UP0 S2UR UR7, SR_CgaCtaId ;  /* 0x00000000000789c3 */ /* 0x000f620000008800 */
[----:B------:R-:W4:Y:S01]  /*0530*/  F2I.U32.TRUNC.NTZ R13, R13 ;  /* 0x0000000d000d7305 */ /* 0x000f22000020f000 */
[----:B------:R-:W-:Y:S01]  /*0540*/  LEA.HI R0, R0, R3, RZ, 0x2 ;  /* 0x0000000300007211 */ /* 0x000fe200078f10ff */
[----:B------:R-:W-:Y:S01]  /*0550*/  VOTEU.ALL UP1, P0 ;  /* 0x00000000003f7886 */ /* 0x000fe20000020000 */
[----:B------:R-:W-:Y:S01]  /*0560*/  LEA.HI R7, R10, R10, RZ, 0x1 ;  /* 0x0000000a0a077211 */ /* 0x000fe200078f08ff */
[----:B0-----:R-:W-:Y:S01]  /*0570*/  IMAD.MOV R15, RZ, RZ, -R11 ;  /* 0x000000ffff0f7224 */ /* 0x001fe200078e0a0b */
[----:B------:R-:W-:-:S02]  /*0580*/  LOP3.LUT R0, R0, 0xfffffffc, RZ, 0xc0, !PT ;  /* 0xfffffffc00007812 */ /* 0x000fc400078ec0ff */
[----:B------:R-:W-:Y:S01]  /*0590*/  LOP3.LUT R11, R7, 0xfffffffe, RZ, 0xc0, !PT ;  /* 0xfffffffe070b7812 */ /* 0x000fe200078ec0ff */
[----:B--2---:R-:W-:Y:S01]  /*05a0*/  IMAD R7, R12, R15, UR8 ;  /* 0x000000080c077e24 */ /* 0x004fe2000f8e020f */
[----:B---3--:R-:W-:Y:S01]  /*05b0*/  ISETP.EQ.U32.AND P2, PT, R14, 0x1, PT ;  /* 0x000000010e00780c */ /* 0x008fe20003f42070 */
[----:B------:R-:W-:Y:S02]  /*05c0*/  IMAD.IADD R3, R3, 0x1, -R0 ;  /* 0x0000000103037824 */ /* 0x000fe400078e0a00 */
[C---:B------:R-:W-:Y:S02]  /*05d0*/  IMAD.IADD R12, R10.reuse, 0x1, -R11 ;  /* 0x000000010a0c7824 */ /* 0x040fe400078e0a0b */
[----:B------:R-:W-:Y:S01]  /*05e0*/  IMAD.SHL.U32 R11, R10, 0x4, RZ ;  /* 0x000000040a0b7824 */ /* 0x000fe200078e00ff */
[----:B------:R-:W-:Y:S01]  /*05f0*/  ISETP.NE.AND P1, PT, R3, 0x3, PT ;  /* 0x000000030300780c */ /* 0x000fe20003f25270 */
[----:B----4-:R-:W-:Y:S01]  /*0600*/  IMAD.MOV R24, RZ, RZ, -R13 ;  /* 0x000000ffff187224 */ /* 0x010fe200078e0a0d */
[----:B------:R-:W-:-:S02]  /*0610*/  ISETP.NE.AND P4, PT, R12, R7, PT ;  /* 0x000000070c00720c */ /* 0x000fc40003f85270 */
[----:B------:R-:W-:Y:S01]  /*0620*/  LOP3.LUT R22, R10, 0xc, R11, 0x78, !PT ;  /* 0x0000000c0a167812 */ /* 0x000fe200078e780b */
[----:B-1----:R-:W-:Y:S01]  /*0630*/  IMAD R11, R9, R24, R4 ;  /* 0x00000018090b7224 */ /* 0x002fe200078e0204 */
[----:B------:R-:W-:Y:S01]  /*0640*/  ISETP.EQ.OR P1, PT, R3, RZ, !P1 ;  /* 0x000000ff0300720c */ /* 0x000fe20004f22670 */
[----:B-----5:R-:W-:Y:S01]  /*0650*/  @!UP0 ULEA UR6, UR7, UR6, 0x18 ;  /* 0x0000000607068291 */ /* 0x020fe2000f8ec03f */
[----:B------:R-:W-:Y:S01]  /*0660*/  VOTEU.ALL UP0, P0 ;  /* 0x00000000003f7886 */ /* 0x000fe20000000000 */
[----:B------:R-:W-:Y:S01]  /*0670*/  LOP3.LUT P0, RZ, R8, 0x7, RZ, 0xc0, !PT ;  /* 0x0000000708ff7812 */ /* 0x000fe2000780c0ff */
[C---:B------:R-:W-:Y:S01]  /*0680*/  VIADD R8, R2.reuse, 0xffffffff ;  /* 0xffffffff02087836 */ /* 0x040fe20000000000 */
[----:B------:R-:W-:Y:S02]  /*0690*/  ISETP.EQ.AND P1, PT, R2, RZ, P1 ;  /* 0x000000ff0200720c */ /* 0x000fe40000f22270 */
[C---:B------:R-:W-:Y:S02]  /*06a0*/  ISETP.LT.U32.AND P0, PT, R22.reuse, 0x2, !P0 ;  /* 0x000000021600780c */ /* 0x040fe40004701070 */
[----:B------:R-:W-:-:S02]  /*06b0*/  @P4 LEA.HI R0, R22, R22, RZ, 0x1 ;  /* 0x0000001616004211 */ /* 0x000fc400078f08ff */
[----:B------:R-:W-:Y:S01]  /*06c0*/  ISETP.GE.U32.AND P6, PT, R8, 0x2, PT ;  /* 0x000000020800780c */ /* 0x000fe20003fc6070 */
[----:B------:R-:W0:Y:S02]  /*06d0*/  FENCE.VIEW.ASYNC.S ;  /* 0x00000000000073c6 */ /* 0x000e240000000000 */
[----:B0-----:R0:W1:Y:S01]  /*06e0*/  @!UP0 SYNCS.EXCH.64 URZ, [UR6+0x30], UR4 ;  /* 0x00003004063f85b2 */ /* 0x0010620008000100 */
[----:B------:R-:W-:Y:S02]  /*06f0*/  @P4 SHF.R.S32.HI R0, RZ, 0x1, R0 ;  /* 0x00000001ff004819 */ /* 0x000fe40000011400 */
[----:B------:R-:W-:Y:S02]  /*0700*/  SEL R18, RZ, 0x1, !P1 ;  /* 0x00000001ff127807 */ /* 0x000fe40004800000 */
[----:B------:R-:W-:Y:S02]  /*0710*/  @P4 ISETP.NE.AND P5, PT, R0, R11, PT ;  /* 0x0000000b0000420c */ /* 0x000fe40003fa5270 */
[----:B------:R-:W-:-:S02]  /*0720*/  SEL R0, RZ, 0x1, !P0 ;  /* 0x00000001ff007807 */ /* 0x000fc40004000000 */
[----:B------:R-:W-:Y:S02]  /*0730*/  @P4 SEL R19, RZ, 0x1, P5 ;  /* 0x00000001ff134807 */ /* 0x000fe40002800000 */
[----:B------:R-:W-:Y:S02]  /*0740*/  SEL R18, R18, 0x2, P6 ;  /* 0x0000000212127807 */ /* 0x000fe40003000000 */
[----:B------:R-:W-:Y:S02]  /*0750*/  LOP3.LUT R19, R19, R0, RZ, 0xc0, !PT ;  /* 0x0000000013137212 */ /* 0x000fe400078ec0ff */
[----:B------:R-:W-:Y:S01]  /*0760*/  LOP3.LUT R0, R98, 0x7f, RZ, 0xc0, !PT ;  /* 0x0000007f62007812 */ /* 0x000fe200078ec0ff */
[----:B------:R0:W2:Y:S01]  /*0770*/  @!UP1 SYNCS.EXCH.64 URZ, [UR6+0x38], UR4 ;  /* 0x00003804063f95b2 */ /* 0x0000a20008000100 */
[----:B------:R-:W-:Y:S01]  /*0780*/  NOP ;  /* 0x0000000000007918 */ /* 0x000fe20000000000 */
[----:B------:R-:W-:Y:S05]  /*0790*/  @!P2 BRA `(.L_x_3) ;  /* 0x000000000008a947 */ /* 0x000fea0003800000 */
[----:B-12---:R-:W-:Y:S01]  /*07a0*/  UCGABAR_ARV ;  /* 0x00000000000079c7 */ /* 0x006fe20008000000 */
[----:B------:R-:W-:Y:S05]  /*07b0*/  BRA `(.L_x_4) ;  /* 0x0000000000047947 */ /* 0x000fea0003800000 */
.L_x_3:
[----:B-12---:R-:W-:Y:S01]  /*07c0*/  NOP ;  /* 0x0000000000007918 */ /* 0x006fe20000000000 */
.L_x_4:
[----:B------:R-:W1:Y:S01]  /*07d0*/  LDC R2, c[0x0][0x65c] ;  /* 0x00019700ff027b82 */ /* 0x000e620000000800 */
[----:B------:R-:W-:Y:S01]  /*07e0*/  LOP3.LUT R5, R5, 0xfffff7ff, RZ, 0xc0, !PT ;  /* 0xfffff7ff05057812 */ /* 0x000fe200078ec0ff */
[----:B------:R-:W-:Y:S02]  /*07f0*/  IMAD.U32 R10, RZ, RZ, UR8 ;  /* 0x00000008ff0a7e24 */ /* 0x000fe4000f8e00ff */
[----:B------:R-:W-:Y:S01]  /*0800*/  IMAD.MOV.U32 R11, RZ, RZ, RZ ;  /* 0x000000ffff0b7224 */ /* 0x000fe200078e00ff */
[----:B-1----:R-:W-:-:S13]  /*0810*/  ISETP.NE.AND P1, PT, R2, 0x1, PT ;  /* 0x000000010200780c */ /* 0x002fda0003f25270 */
[----:B------:R-:W1:Y:S01]  /*0820*/  @P1 LDC R17, c[0x0][0x10] ;  /* 0x00000400ff111b82 */ /* 0x000e620000000800 */
[----:B------:R-:W-:Y:S01]  /*0830*/  @P1 LOP3.LUT R5, R5, 0x800, RZ, 0xfc, !PT ;  /* 0x0000080005051812 */ /* 0x000fe200078efcff */
[----:B------:R-:W-:Y:S02]  /*0840*/  @P1 IMAD.MOV.U32 R5, RZ, RZ, RZ ;  /* 0x000000ffff051224 */ /* 0x000fe400078e00ff */
[----:B------:R-:W-:-:S04]  /*0850*/  @P1 IMAD.MOV.U32 R15, RZ, RZ, RZ ;  /* 0x000000ffff0f1224 */ /* 0x000fc800078e00ff */
[----:B------:R-:W2:Y:S01]  /*0860*/  @!P1 LDC R13, c[0x0][0xc] ;  /* 0x00000300ff0d9b82 */ /* 0x000ea20000000800 */
[----:B0-----:R-:W-:Y:S01]  /*0870*/  ULDC UR4, c[0x0][0xc] ;  /* 0x0000030000047ab9 */ /* 0x001fe20000000800 */
[----:B------:R-:W-:Y:S01]  /*0880*/  ULDC UR5, c[0x0][0x10] ;  /* 0x0000040000057ab9 */ /* 0x000fe20000000800 */
[----:B------:R-:W-:Y:S01]  /*0890*/  ULDC UR6, c[0x0][0x14] ;  /* 0x0000050000067ab9 */ /* 0x000fe20000000800 */
[----:B------:R-:W-:-:S04]  /*08a0*/  UIMAD.WIDE.U32 UR4, UR4, UR5, URZ ;  /* 0x00000005040472a5 */ /* 0x000fc8000f8e003f */
[----:B------:R-:W-:Y:S02]  /*08b0*/  UIMAD.WIDE.U32 UR38, UR4, UR6, URZ ;  /* 0x00000006042672a5 */ /* 0x000fe4000f8e003f */
[----:B------:R-:W-:-:S04]  /*08c0*/  UIMAD UR41, UR5, UR6, URZ ;  /* 0x00000006052972a4 */ /* 0x000fc8000f8e023f */
[----:B------:R-:W-:Y:S01]  /*08d0*/  UIADD3 UR41, UR39, UR41, URZ ;  /* 0x0000002927297290 */ /* 0x000fe2000fffe03f */
[----:B-1----:R-:W-:-:S04]  /*08e0*/  @P1 IMAD.WIDE.U32 R16, R17, UR8, R4 ;  /* 0x0000000811101c25 */ /* 0x002fc8000f8e0004 */
[----:B------:R-:W-:Y:S02]  /*08f0*/  @P1 IMAD.IADD R17, R17, 0x1, R15 ;  /* 0x0000000111111824 */ /* 0x000fe400078e020f */
[----:B--2---:R-:W-:-:S04]  /*0900*/  @!P1 IMAD.WIDE.U32 R10, R4, R13, R10 ;  /* 0x0000000d040a9225 */ /* 0x004fc800078e000a */
[----:B------:R-:W-:Y:S02]  /*0910*/  @!P1 IMAD.MOV.U32 R16, RZ, RZ, R10 ;  /* 0x000000ffff109224 */ /* 0x000fe400078e000a */
[----:B------:R-:W-:Y:S01]  /*0920*/  @!P1 IMAD.MOV.U32 R17, RZ, RZ, R11 ;  /* 0x000000ffff119224 */ /* 0x000fe200078e000b */
[----:B------:R-:W-:Y:S06]  /*0930*/  @!P2 BRA `(.L_x_5) ;  /* 0x00000000000ca947 */ /* 0x000fec0003800000 */
[----:B------:R-:W-:Y:S01]  /*0940*/  UCGABAR_WAIT ;  /* 0x0000000000007dc7 */ /* 0x000fe20008000000 */
[----:B------:R-:W-:Y:S01]  /*0950*/  CCTL.IVALL ;  /* 0x00000000ff00798f */ /* 0x000fe20002000000 */
[----:B------:R-:W-:Y:S05]  /*0960*/  BRA `(.L_x_6) ;  /* 0x0000000000047947 */ /* 0x000fea0003800000 */
.L_x_5:
[----:B------:R-:W-:Y:S06]  /*0970*/  BAR.SYNC.DEFER_BLOCKING 0x0 ;  /* 0x0000000000007b1d */ /* 0x000fec0000010000 */
.L_x_6:
[----:B------:R-:W-:Y:S05]  /*0980*/  @!P3 BRA `(.L_x_7) ;  /* 0x000000700084b947 */ /* 0x000fea0003800000 */
[----:B------:R-:W-:-:S13]  /*0990*/  ISETP.GT.U32.AND P0, PT, R8, 0x1, PT ;  /* 0x000000010800780c */ /* 0x000fda0003f04070 */
[----:B------:R-:W-:Y:S05]  /*09a0*/  @P0 EXIT ;  /* 0x000000000000094d */ /* 0x000fea0003800000 */
[----:B------:R-:W-:Y:S01]  /*09b0*/  ULDC.64 UR4, c[0x0][0x650] ;  /* 0x0001940000047ab9 */ /* 0x000fe20000000a00 */
[----:B------:R-:W-:Y:S01]  /*09c0*/  PRMT R3, RZ, 0x7610, R3 ;  /* 0x00007610ff037816 */ /* 0x000fe20000000003 */
[----:B------:R-:W-:Y:S01]  /*09d0*/  IMAD.MOV.U32 R111, RZ, RZ, -0x1 ;  /* 0xffffffffff6f7424 */ /* 0x000fe200078e00ff */
[----:B------:R-:W-:Y:S01]  /*09e0*/  ISETP.GE.U32.AND P0, PT, R16, UR4, PT ;  /* 0x0000000410007c0c */ /* 0x000fe2000bf06070 */
[----:B------:R-:W-:Y:S02]  /*09f0*/  IMAD.MOV.U32 R103, RZ, RZ, -0x1 ;  /* 0xffffffffff677424 */ /* 0x000fe400078e00ff */
[----:B------:R-:W-:Y:S01]  /*0a00*/  IMAD.MOV.U32 R23, RZ, RZ, -0x1 ;  /* 0xffffffffff177424 */ /* 0x000fe200078e00ff */
[----:B------:R-:W-:-:S13]  /*0a10*/  ISETP.GE.U32.AND.EX P0, PT, R17, UR5, PT, P0 ;  /* 0x0000000511007c0c */ /* 0x000fda000bf06100 */
[----:B------:R-:W-:Y:S05]  /*0a20*/  @P0 BRA `(.L_x_8) ;  /* 0x00000004002c0947 */ /* 0x000fea0003800000 */
[----:B------:R-:W0:Y:S01]  /*0a30*/  LDC.64 R26, c[0x0][0x628] ;  /* 0x00018a00ff1a7b82 */ /* 0x000e220000000a00 */
[----:B------:R-:W-:Y:S02]  /*0a40*/  IMAD.MOV.U32 R10, RZ, RZ, R16 ;  /* 0x000000ffff0a7224 */ /* 0x000fe400078e0010 */
[----:B------:R-:W-:-:S05]  /*0a50*/  IMAD.MOV.U32 R11, RZ, RZ, R17 ;  /* 0x000000ffff0b7224 */ /* 0x000fca00078e0011 */
[----:B------:R-:W1:Y:S08]  /*0a60*/  LDC R8, c[0x0][0x630] ;  /* 0x00018c00ff087b82 */ /* 0x000e700000000800 */
[----:B------:R-:W2:Y:S01]  /*0a70*/  LDC.64 R28, c[0x0][0x620] ;  /* 0x00018800ff1c7b82 */ /* 0x000ea20000000a00 */
[----:B0-----:R-:W-:-:S04]  /*0a80*/  ISETP.NE.U32.AND P0, PT, R26, RZ, PT ;  /* 0x000000ff1a00720c */ /* 0x001fc80003f05070 */
[----:B------:R-:W-:-:S13]  /*0a90*/  ISETP.NE.AND.EX P0, PT, R27, RZ, PT, P0 ;  /* 0x000000ff1b00720c */ /* 0x000fda0003f05300 */
[----:B-12---:R-:W-:Y:S05]  /*0aa0*/  @!P0 BRA `(.L_x_9) ;  /* 0x0000000000288947 */ /* 0x006fea0003800000 */
[----:B------:R-:W0:Y:S02]  /*0ab0*/  LDC R3, c[0x0][0x634] ;  /* 0x00018d00ff037b82 */ /* 0x000e240000000800 */
[----:B0-----:R-:W-:-:S05]  /*0ac0*/  IADD3 R3, P0, R16, R3, RZ ;  /* 0x0000000310037210 */ /* 0x001fca0007f1e0ff */
[----:B------:R-:W-:-:S04]  /*0ad0*/  IMAD.X R21, RZ, RZ, R17, P0 ;  /* 0x000000ffff157224 */ /* 0x000fc800000e0611 */
[----:B------:R-:W-:-:S04]  /*0ae0*/  IMAD.WIDE.U32 R10, R21, R26, RZ ;  /* 0x0000001a150a7225 */ /* 0x000fc800078e00ff */
[----:B------:R-:W-:-:S04]  /*0af0*/  IMAD.WIDE.U32 R12, P0, R3, R27, R10 ;  /* 0x0000001b030c7225 */ /* 0x000fc8000780000a */
[----:B------:R-:W-:-:S04]  /*0b00*/  IMAD.WIDE.U32 R10, R3, R26, RZ ;  /* 0x0000001a030a7225 */ /* 0x000fc800078e00ff */
[----:B------:R-:W-:Y:S01]  /*0b10*/  IMAD.X R15, RZ, RZ, RZ, P0 ;  /* 0x000000ffff0f7224 */ /* 0x000fe200000e06ff */
[----:B------:R-:W-:Y:S01]  /*0b20*/  IADD3 RZ, P0, R11, R12, RZ ;  /* 0x0000000c0bff7210 */ /* 0x000fe20007f1e0ff */
[----:B------:R-:W-:-:S04]  /*0b30*/  IMAD.MOV.U32 R14, RZ, RZ, R13 ;  /* 0x000000ffff0e7224 */ /* 0x000fc800078e000d */
[----:B------:R-:W-:-:S08]  /*0b40*/  IMAD.WIDE.U32.X R10, R21, R27, R14, P0 ;  /* 0x0000001b150a7225 */ /* 0x000fd000000e040e */
.L_x_9:
[----:B------:R-:W0:Y:S01]  /*0b50*/  LDC.64 R32, c[0x0][0x640] ;  /* 0x00019000ff207b82 */ /* 0x000e220000000a00 */
[--C-:B------:R-:W-:Y:S01]  /*0b60*/  SHF.R.U64 R27, R10, R8, R11.reuse ;  /* 0x000000080a1b7219 */ /* 0x100fe2000000120b */
[----:B------:R-:W-:Y:S01]  /*0b70*/  IMAD R24, R9, R24, R4 ;  /* 0x0000001809187224 */ /* 0x000fe200078e0204 */
[----:B------:R-:W-:Y:S01]  /*0b80*/  SHF.R.U32.HI R3, RZ, R8, R11 ;  /* 0x00000008ff037219 */ /* 0x000fe2000001160b */
[----:B------:R-:W-:Y:S01]  /*0b90*/  IMAD.MOV.U32 R23, RZ, RZ, 0x1 ;  /* 0x00000001ff177424 */ /* 0x000fe200078e00ff */
[----:B------:R-:W-:-:S03]  /*0ba0*/  IADD3 R5, P0, RZ, -R27, RZ ;  /* 0x8000001bff057210 */ /* 0x000fc60007f1e0ff */
[----:B------:R-:W1:Y:S02]  /*0bb0*/  LDC R12, c[0x0][0x618] ;  /* 0x00018600ff0c7b82 */ /* 0x000e640000000800 */
[----:B------:R-:W-:Y:S02]  /*0bc0*/  IMAD.X R3, RZ, RZ, ~R3, P0 ;  /* 0x000000ffff037224 */ /* 0x000fe400000e0e03 */
[----:B------:R-:W-:-:S04]  /*0bd0*/  IMAD.WIDE.U32 R10, R5, R28, R16 ;  /* 0x0000001c050a7225 */ /* 0x000fc800078e0010 */
[----:B------:R-:W2:Y:S01]  /*0be0*/  LDC R20, c[0x0][0x608] ;  /* 0x00018200ff147b82 */ /* 0x000ea20000000800 */
[----:B------:R-:W-:Y:S02]  /*0bf0*/  IMAD R8, R3, R28, RZ ;  /* 0x0000001c03087224 */ /* 0x000fe400078e02ff */
[----:B------:R-:W-:Y:S02]  /*0c00*/  IMAD.MOV.U32 R3, RZ, RZ, -0x1 ;  /* 0xffffffffff037424 */ /* 0x000fe400078e00ff */
[----:B------:R-:W-:-:S03]  /*0c10*/  IMAD R5, R5, R29, R8 ;  /* 0x0000001d05057224 */ /* 0x000fc600078e0208 */
[----:B------:R-:W3:Y:S01]  /*0c20*/  LDC R30, c[0x0][0x658] ;  /* 0x00019600ff1e7b82 */ /* 0x000ee20000000800 */
[----:B------:R-:W-:Y:S01]  /*0c30*/  IMAD.IADD R5, R11, 0x1, R5 ;  /* 0x000000010b057824 */ /* 0x000fe200078e0205 */
[----:B0-----:R-:W-:-:S04]  /*0c40*/  ISETP.NE.U32.AND P0, PT, R32, RZ, PT ;  /* 0x000000ff2000720c */ /* 0x001fc80003f05070 */
[----:B------:R-:W-:Y:S02]  /*0c50*/  ISETP.NE.AND.EX P0, PT, R33, RZ, PT, P0 ;  /* 0x000000ff2100720c */ /* 0x000fe40003f05300 */
[----:B------:R-:W0:Y:S01]  /*0c60*/  LDC R26, c[0x0][0x600] ;  /* 0x00018000ff1a7b82 */ /* 0x000e220000000800 */
[-CC-:B-1----:R-:W-:Y:S02]  /*0c70*/  SHF.R.U64 R14, R10, R12.reuse, R5.reuse ;  /* 0x0000000c0a0e7219 */ /* 0x182fe40000001205 */
[----:B------:R-:W-:-:S05]  /*0c80*/  SHF.R.U32.HI R5, RZ, R12, R5 ;  /* 0x0000000cff057219 */ /* 0x000fca0000011605 */
[----:B------:R-:W1:Y:S01]  /*0c90*/  LDC R15, c[0x0][0x648] ;  /* 0x00019200ff0f7b82 */ /* 0x000e620000000800 */
[-CC-:B--2---:R-:W-:Y:S02]  /*0ca0*/  SHF.R.U64 R29, R14, R20.reuse, R5.reuse ;  /* 0x000000140e1d7219 */ /* 0x184fe40000001205 */
[----:B------:R-:W-:-:S05]  /*0cb0*/  SHF.R.U32.HI R5, RZ, R20, R5 ;  /* 0x00000014ff057219 */ /* 0x000fca0000011605 */
[----:B------:R-:W2:Y:S01]  /*0cc0*/  LDC R21, c[0x0][0x638] ;  /* 0x00018e00ff157b82 */ /* 0x000ea20000000800 */
[-CC-:B---3--:R-:W-:Y:S02]  /*0cd0*/  SHF.R.U64 R20, R29, R30.reuse, R5.reuse ;  /* 0x0000001e1d147219 */ /* 0x188fe40000001205 */
[-C--:B------:R-:W-:Y:S02]  /*0ce0*/  SHF.L.U32 R3, R3, R30.reuse, RZ ;  /* 0x0000001e03037219 */ /* 0x080fe400000006ff */
[----:B------:R-:W-:Y:S01]  /*0cf0*/  SHF.R.U32.HI R5, RZ, R30, R5 ;  /* 0x0000001eff057219 */ /* 0x000fe20000011605 */
[----:B------:R-:W-:Y:S01]  /*0d00*/  IMAD.MOV.U32 R4, RZ, RZ, R20 ;  /* 0x000000ffff047224 */ /* 0x000fe200078e0014 */
[----:B------:R-:W-:Y:S01]  /*0d10*/  LOP3.LUT R12, RZ, R3, RZ, 0x33, !PT ;  /* 0x00000003ff0c7212 */ /* 0x000fe200078e33ff */
[----:B------:R-:W3:Y:S01]  /*0d20*/  LDC R25, c[0x0][0x610] ;  /* 0x00018400ff197b82 */ /* 0x000ee20000000800 */
[----:B------:R-:W-:Y:S05]  /*0d30*/  @!P0 BRA `(.L_x_10) ;  /* 0x0000000000288947 */ /* 0x000fea0003800000 */
[----:B------:R-:W4:Y:S02]  /*0d40*/  LDC R3, c[0x0][0x64c] ;  /* 0x00019300ff037b82 */ /* 0x000f240000000800 */
[----:B----4-:R-:W-:-:S05]  /*0d50*/  IADD3 R3, P0, R20, R3, RZ ;  /* 0x0000000314037210 */ /* 0x010fca0007f1e0ff */
        /* <DEDUP_REMOVED lines=8> */
.L_x_10:
[----:B-1----:R-:W-:Y:S01]  /*0de0*/  SHF.R.U64 R4, R4, R15, R5 ;  /* 0x0000000f04047219 */ /* 0x002fe20000001205 */
[----:B0-----:R-:W-:Y:S01]  /*0df0*/  VIADD R5, R26, 0xffffffff ;  /* 0xffffffff1a057836 */ /* 0x001fe20000000000 */
[----:B------:R-:W-:Y:S01]  /*0e00*/  SHF.L.U32 R3, R23, R30, RZ ;  /* 0x0000001e17037219 */ /* 0x000fe200000006ff */
[----:B------:R-:W-:Y:S01]  /*0e10*/  IMAD.MOV.U32 R23, RZ, RZ, R27 ;  /* 0x000000ffff177224 */ /* 0x000fe200078e001b */
[----:B------:R-:W-:Y:S01]  /*0e20*/  LOP3.LUT R12, R29, R12, RZ, 0xc0, !PT ;  /* 0x0000000c1d0c7212 */ /* 0x000fe200078ec0ff */
[----:B------:R-:W-:Y:S01]  /*0e30*/  IMAD.MOV R8, RZ, RZ, -R4 ;  /* 0x000000ffff087224 */ /* 0x000fe200078e0a04 */
[----:B------:R-:W-:-:S03]  /*0e40*/  SEL R7, R7, R24, !P1 ;  /* 0x0000001807077207 */ /* 0x000fc60004800000 */
[----:B------:R-:W-:Y:S01]  /*0e50*/  IMAD R12, R3, R4, R12 ;  /* 0x00000004030c7224 */ /* 0x000fe200078e020c */
[----:B------:R-:W-:Y:S01]  /*0e60*/  LOP3.LUT R4, R14, R5, RZ, 0xc0, !PT ;  /* 0x000000050e047212 */ /* 0x000fe200078ec0ff */
[----:B--2---:R-:W-:Y:S02]  /*0e70*/  IMAD R3, R8, R21, R20 ;  /* 0x0000001508037224 */ /* 0x004fe400078e0214 */
[----:B---3--:R-:W-:Y:S02]  /*0e80*/  IMAD R7, R12, R25, R7 ;  /* 0x000000190c077224 */ /* 0x008fe400078e0207 */
[----:B------:R-:W-:Y:S02]  /*0e90*/  IMAD.MOV.U32 R5, RZ, RZ, 0x1 ;  /* 0x00000001ff057424 */ /* 0x000fe400078e00ff */
[----:B------:R-:W-:-:S03]  /*0ea0*/  IMAD R4, R3, R26, R4 ;  /* 0x0000001a03047224 */ /* 0x000fc600078e0204 */
[----:B------:R-:W-:Y:S02]  /*0eb0*/  PRMT R3, R5, 0x7610, R3 ;  /* 0x0000761005037816 */ /* 0x000fe40000000003 */
[----:B------:R-:W-:Y:S02]  /*0ec0*/  SEL R103, R4, R7, !P1 ;  /* 0x0000000704677207 */ /* 0x000fe40004800000 */
[----:B------:R-:W-:-:S07]  /*0ed0*/  SEL R111, R7, R4, !P1 ;  /* 0x00000004076f7207 */ /* 0x000fce0004800000 */
.L_x_8:
[----:B------:R-:W-:-:S08]  /*0ee0*/  NOP ;  /* 0x0000000000007918 */ /* 0x000fd00000000000 */
[----:B------:R-:W0:Y:S02]  /*0ef0*/  USETMAXREG.TRY_ALLOC.CTAPOOL UP0, 0xe8 ;  /* 0x000000e8000079c8 */ /* 0x000e240008000600 */
[----:B0-----:R-:W-:-:S13]  /*0f00*/  PLOP3.LUT P0, PT, PT, PT, UP0, 0x80, 0x0 ;  /* 0x000000000000781c */ /* 0x001fda0003f0f008 */
[----:B------:R-:W-:Y:S05]  /*0f10*/  @!P0 BRA `(.L_x_8) ;  /* 0xfffffffc00f08947 */ /* 0x000fea000383ffff */
[----:B------:R-:W-:Y:S01]  /*0f20*/  ULDC.64 UR4, c[0x0][0x598] ;  /* 0x0001660000047ab9 */ /* 0x000fe20000000a00 */
[----:B------:R-:W-:Y:S01]  /*0f30*/  ULDC.64 UR36, c[0x0][0x208] ;  /* 0x0000820000247ab9 */ /* 0x000fe20000000a00 */
[----:B------:R-:W-:-:S04]  /*0f40*/  ISETP.NE.U32.AND P0, PT, RZ, UR4, PT ;  /* 0x00000004ff007c0c */ /* 0x000fc8000bf05070 */
[----:B------:R-:W-:-:S13]  /*0f50*/  ISETP.NE.AND.EX P0, PT, RZ, UR5, PT, P0 ;  /* 0x00000005ff007c0c */ /* 0x000fda000bf05300 */
[----:B------:R-:W-:Y:S05]  /*0f60*/  @!P0 BRA `(.L_x_11) ;  /* 0x00000000001c8947 */ /* 0x000fea0003800000 */
[----:B------:R-:W0:Y:S02]  /*0f70*/  LDC.64 R4, c[0x0][0x598] ;  /* 0x00016600ff047b82 */ /* 0x000e240000000a00 */
[----:B0-----:R-:W2:Y:S02]  /*0f80*/  LDG.E.64 R4, desc[UR36][R4.64] ;  /* 0x0000002404047981 */ /* 0x001ea4000c1e1b00 */
[----:B--2---:R-:W-:-:S04]  /*0f90*/  ISETP.NE.U32.AND P0, PT, R4, RZ, PT ;  /* 0x000000ff0400720c */ /* 0x004fc80003f05070 */
[----:B------:R-:W-:-:S13]  /*0fa0*/  ISETP.NE.AND.EX P0, PT, R5, RZ, PT, P0 ;  /* 0x000000ff0500720c */ /* 0x000fda0003f05300 */
[----:B------:R-:W-:Y:S05]  /*0fb0*/  @!P0 BRA `(.L_x_11) ;  /* 0x0000000000088947 */ /* 0x000fea0003800000 */
[----:B------:R0:W5:Y:S01]  /*0fc0*/  LD.E R90, desc[UR36][R4.64] ;  /* 0x00000024045a7980 */ /* 0x000162000c101900 */
[----:B------:R-:W-:Y:S05]  /*0fd0*/  BRA `(.L_x_12) ;  /* 0x0000000000247947 */ /* 0x000fea0003800000 */
.L_x_11:
[----:B------:R-:W-:Y:S02]  /*0fe0*/  ULDC.64 UR4, c[0x0][0x588] ;  /* 0x0001620000047ab9 */ /* 0x000fe40000000a00 */
[----:B------:R-:W-:-:S04]  /*0ff0*/  ISETP.NE.U32.AND P0, PT, RZ, UR4, PT ;  /* 0x00000004ff007c0c */ /* 0x000fc8000bf05070 */
[----:B------:R-:W-:-:S13]  /*1000*/  ISETP.NE.AND.EX P0, PT, RZ, UR5, PT, P0 ;  /* 0x00000005ff007c0c */ /* 0x000fda000bf05300 */
[----:B------:R-:W-:Y:S05]  /*1010*/  @!P0 BRA `(.L_x_13) ;  /* 0x00000000000c8947 */ /* 0x000fea0003800000 */
[----:B------:R-:W0:Y:S02]  /*1020*/  LDC.64 R90, c[0x0][0x588] ;  /* 0x00016200ff5a7b82 */ /* 0x000e240000000a00 */
[----:B0-----:R1:W5:Y:S01]  /*1030*/  LDG.E R90, desc[UR36][R90.64] ;  /* 0x000000245a5a7981 */ /* 0x001362000c1e1900 */
[----:B------:R-:W-:Y:S05]  /*1040*/  BRA `(.L_x_12) ;  /* 0x0000000000087947 */ /* 0x000fea0003800000 */
.L_x_13:
[----:B------:R-:W-:Y:S02]  /*1050*/  ULDC UR4, c[0x0][0x580] ;  /* 0x0001600000047ab9 */ /* 0x000fe40000000800 */
[----:B------:R-:W-:-:S07]  /*1060*/  IMAD.U32 R90, RZ, RZ, UR4 ;  /* 0x00000004ff5a7e24 */ /* 0x000fce000f8e00ff */
.L_x_12:
[----:B------:R-:W-:Y:S02]  /*1070*/  ULDC.64 UR4, c[0x0][0x5a0] ;  /* 0x0001680000047ab9 */ /* 0x000fe40000000a00 */
[----:B------:R-:W-:-:S04]  /*1080*/  ISETP.NE.U32.AND P0, PT, RZ, UR4, PT ;  /* 0x00000004ff007c0c */ /* 0x000fc8000bf05070 */
[----:B------:R-:W-:-:S13]  /*1090*/  ISETP.NE.AND.EX P0, PT, RZ, UR5, PT, P0 ;  /* 0x00000005ff007c0c */ /* 0x000fda000bf05300 */
[----:B------:R-:W-:Y:S05]  /*10a0*/  @!P0 BRA `(.L_x_14) ;  /* 0x00000000001c8947 */ /* 0x000fea0003800000 */
[----:B0-----:R-:W0:Y:S02]  /*10b0*/  LDC.64 R4, c[0x0][0x5a0] ;  /* 0x00016800ff047b82 */ /* 0x001e240000000a00 */
[----:B0-----:R-:W2:Y:S02]  /*10c0*/  LDG.E.64 R4, desc[UR36][R4.64] ;  /* 0x0000002404047981 */ /* 0x001ea4000c1e1b00 */
[----:B--2---:R-:W-:-:S04]  /*10d0*/  ISETP.NE.U32.AND P0, PT, R4, RZ, PT ;  /* 0x000000ff0400720c */ /* 0x004fc80003f05070 */
[----:B------:R-:W-:-:S13]  /*10e0*/  ISETP.NE.AND.EX P0, PT, R5, RZ, PT, P0 ;  /* 0x000000ff0500720c */ /* 0x000fda0003f05300 */
[----:B------:R-:W-:Y:S05]  /*10f0*/  @!P0 BRA `(.L_x_14) ;  /* 0x0000000000088947 */ /* 0x000fea0003800000 */
[----:B-1----:R0:W5:Y:S01]  /*1100*/  LD.E R91, desc[UR36][R4.64] ;  /* 0x00000024045b7980 */ /* 0x002162000c101900 */
[----:B------:R-:W-:Y:S05]  /*1110*/  BRA `(.L_x_15) ;  /* 0x0000000000247947 */ /* 0x000fea0003800000 */
.L_x_14:
[----:B------:R-:W-:Y:S02]  /*1120*/  ULDC.64 UR4, c[0x0][0x590] ;  /* 0x0001640000047ab9 */ /* 0x000fe40000000a00 */
[----:B------:R-:W-:-:S04]  /*1130*/  ISETP.NE.U32.AND P0, PT, RZ, UR4, PT ;  /* 0x00000004ff007c0c */ /* 0x000fc8000bf05070 */
[----:B------:R-:W-:-:S13]  /*1140*/  ISETP.NE.AND.EX P0, PT, RZ, UR5, PT, P0 ;  /* 0x00000005ff007c0c */ /* 0x000fda000bf05300 */
[----:B------:R-:W-:Y:S05]  /*1150*/  @!P0 BRA `(.L_x_16) ;  /* 0x00000000000c8947 */ /* 0x000fea0003800000 */
[----:B0-----:R-:W1:Y:S02]  /*1160*/  LDC.64 R4, c[0x0][0x590] ;  /* 0x00016400ff047b82 */ /* 0x001e640000000a00 */
[----:B-1----:R1:W5:Y:S01]  /*1170*/  LDG.E R91, desc[UR36][R4.64] ;  /* 0x00000024045b7981 */ /* 0x002362000c1e1900 */
[----:B------:R-:W-:Y:S05]  /*1180*/  BRA `(.L_x_15) ;  /* 0x0000000000087947 */ /* 0x000fea0003800000 */
.L_x_16:
[----:B------:R-:W-:Y:S02]  /*1190*/  ULDC UR4, c[0x0][0x584] ;  /* 0x0001610000047ab9 */ /* 0x000fe40000000800 */
[----:B-1----:R-:W-:-:S07]  /*11a0*/  IMAD.U32 R91, RZ, RZ, UR4 ;  /* 0x00000004ff5b7e24 */ /* 0x002fce000f8e00ff */
.L_x_15:
[----:B------:R-:W-:-:S13]  /*11b0*/  LOP3.LUT P0, RZ, R3, 0xff, RZ, 0xc0, !PT ;  /* 0x000000ff03ff7812 */ /* 0x000fda000780c0ff */
[----:B------:R-:W-:Y:S05]  /*11c0*/  @!P0 EXIT ;  /* 0x000000000000894d */ /* 0x000fea0003800000 */
[----:B------:R-:W2:Y:S01]  /*11d0*/  LDC R93, c[0x0][0x658] ;  /* 0x00019600ff5d7b82 */ /* 0x000ea20000000800 */
[----:B------:R-:W-:Y:S01]  /*11e0*/  LOP3.LUT R6, R6, 0x1, RZ, 0xc0, !PT ;  /* 0x0000000106067812 */ /* 0x000fe200078ec0ff */
[----:B------:R-:W-:Y:S01]  /*11f0*/  ULDC.64 UR6, c[0x0][0x288] ;  /* 0x0000a20000067ab9 */ /* 0x000fe20000000a00 */
[----:B------:R-:W-:Y:S01]  /*1200*/  SHF.R.U32.HI R3, RZ, 0x2, R98 ;  /* 0x00000002ff037819 */ /* 0x000fe20000011662 */
[----:B------:R-:W-:Y:S01]  /*1210*/  UIADD3 UR4, UR7, 0x7f, URZ ;  /* 0x0000007f07047890 */ /* 0x000fe2000fffe03f */
[----:B------:R-:W-:Y:S01]  /*1220*/  SHF.R.U32.HI R0, RZ, 0x1, R0 ;  /* 0x00000001ff007819 */ /* 0x000fe20000011600 */
[----:B------:R-:W-:Y:S01]  /*1230*/  IMAD.SHL.U32 R88, R6, 0x40, RZ ;  /* 0x0000004006587824 */ /* 0x000fe200078e00ff */
[----:B------:R-:W-:Y:S01]  /*1240*/  LOP3.LUT R3, R3, 0x7, RZ, 0xc0, !PT ;  /* 0x0000000703037812 */ /* 0x000fe200078ec0ff */
[----:B------:R-:W3:Y:S01]  /*1250*/  LDC.64 R96, c[0x0][0x5c8] ;  /* 0x00017200ff607b82 */ /* 0x000ee20000000a00 */
[----:B------:R-:W-:Y:S01]  /*1260*/  USHF.R.S32.HI UR5, URZ, 0x1f, UR4 ;  /* 0x0000001f3f057899 */ /* 0x000fe20008011404 */
[----:B------:R-:W-:Y:S01]  /*1270*/  LOP3.LUT R0, R0, 0x30, RZ, 0xc0, !PT ;  /* 0x0000003000007812 */ /* 0x000fe200078ec0ff */
[----:B01----:R-:W-:Y:S01]  /*1280*/  IMAD.MOV.U32 R4, RZ, RZ, 0x1 ;  /* 0x00000001ff047424 */ /* 0x003fe200078e00ff */
[--C-:B------:R-:W-:Y:S01]  /*1290*/  LOP3.LUT R88, R88, 0x40, R3.reuse, 0xe2, !PT ;  /* 0x0000004058587812 */ /* 0x100fe200078ee203 */
[----:B------:R-:W-:Y:S01]  /*12a0*/  ULEA.HI UR5, UR5, UR4, URZ, 0x7 ;  /* 0x0000000405057291 */ /* 0x000fe2000f8f383f */
[-C--:B------:R-:W-:Y:S01]  /*12b0*/  IADD3 R3, RZ, -R0.reuse, -R3 ;  /* 0x80000000ff037210 */ /* 0x080fe20007ffe803 */
[----:B------:R-:W-:Y:S01]  /*12c0*/  IMAD.U32 R5, RZ, RZ, UR6 ;  /* 0x00000006ff057e24 */ /* 0x000fe2000f8e00ff */
[----:B------:R-:W0:Y:S01]  /*12d0*/  LDC R100, c[0x0][0x600] ;  /* 0x00018000ff647b82 */ /* 0x000e220000000800 */
[----:B------:R-:W-:Y:S01]  /*12e0*/  LOP3.LUT R88, R88, R0, RZ, 0xfc, !PT ;  /* 0x0000000058587212 */ /* 0x000fe200078efcff */
[----:B------:R-:W-:Y:S01]  /*12f0*/  IMAD.MOV.U32 R0, RZ, RZ, -0x1 ;  /* 0xffffffffff007424 */ /* 0x000fe200078e00ff */
[----:B------:R-:W-:Y:S01]  /*1300*/  USHF.R.S32.HI UR43, URZ, 0x7, UR5 ;  /* 0x000000073f2b7899 */ /* 0x000fe20008011405 */
[----:B------:R-:W-:Y:S01]  /*1310*/  LOP3.LUT R92, R98, 0x3, RZ, 0xc0, !PT ;  /* 0x00000003625c7812 */ /* 0x000fe200078ec0ff */
[----:B------:R-:W-:Y:S01]  /*1320*/  IMAD R3, R6, -0x40, R3 ;  /* 0xffffffc006037824 */ /* 0x000fe200078e0203 */
[----:B------:R-:W-:Y:S01]  /*1330*/  LOP3.LUT R99, R98, 0x80, RZ, 0xc0, !PT ;  /* 0x0000008062637812 */ /* 0x000fe200078ec0ff */
[----:B------:R-:W-:Y:S01]  /*1340*/  UISETP.LT.AND UP0, UPT, UR43, 0x1, UPT ;  /* 0x000000012b00788c */ /* 0x000fe2000bf01270 */
[-C--:B--2---:R-:W-:Y:S01]  /*1350*/  SHF.L.U32 R0, R0, R93.reuse, RZ ;  /* 0x0000005d00007219 */ /* 0x084fe200000006ff */
[----:B------:R-:W-:Y:S01]  /*1360*/  ULDC UR4, c[0x0][0x284] ;  /* 0x0000a10000047ab9 */ /* 0x000fe20000000800 */
[----:B------:R-:W-:Y:S01]  /*1370*/  IMAD R92, R92, -0x2, R5 ;  /* 0xfffffffe5c5c7824 */ /* 0x000fe200078e0205 */
[----:B------:R-:W-:Y:S01]  /*1380*/  USEL UR44, UR43, 0x1, UP0 ;  /* 0x000000012b2c7887 */ /* 0x000fe20008000000 */
[----:B------:R-:W-:Y:S01]  /*1390*/  SHF.L.U32 R93, R4, R93, RZ ;  /* 0x0000005d045d7219 */ /* 0x000fe200000006ff */
[----:B------:R-:W-:Y:S01]  /*13a0*/  IMAD.SHL.U32 R98, R98, 0x2, RZ ;  /* 0x0000000262627824 */ /* 0x000fe200078e00ff */
[----:B------:R-:W-:Y:S01]  /*13b0*/  LOP3.LUT R118, R18, 0x1, RZ, 0xfc, !PT ;  /* 0x0000000112767812 */ /* 0x000fe200078efcff */
[----:B------:R-:W-:Y:S01]  /*13c0*/  VIADD R102, R3, UR4 ;  /* 0x0000000403667c36 */ /* 0x000fe20008000000 */
[C-C-:B---3--:R-:W-:Y:S01]  /*13d0*/  SHF.L.U64.HI R94, R96.reuse, 0x7, R97.reuse ;  /* 0x00000007605e7819 */ /* 0x148fe20000010261 */
[----:B------:R-:W-:Y:S01]  /*13e0*/  IMAD.MOV.U32 R89, RZ, RZ, RZ ;  /* 0x000000ffff597224 */ /* 0x000fe200078e00ff */
[C---:B------:R-:W-:Y:S01]  /*13f0*/  SHF.L.U64.HI R95, R96.reuse, 0x3, R97 ;  /* 0x00000003605f7819 */ /* 0x040fe20000010261 */
[C---:B------:R-:W-:Y:S01]  /*1400*/  IMAD.SHL.U32 R97, R96.reuse, 0x80, RZ ;  /* 0x0000008060617824 */ /* 0x040fe200078e00ff */
[----:B------:R-:W-:Y:S01]  /*1410*/  SHF.R.U32.HI R99, RZ, 0x7, R99 ;  /* 0x00000007ff637819 */ /* 0x000fe20000011663 */
[----:B------:R-:W-:Y:S01]  /*1420*/  IMAD.SHL.U32 R96, R96, 0x8, RZ ;  /* 0x0000000860607824 */ /* 0x000fe200078e00ff */
[----:B------:R-:W-:Y:S01]  /*1430*/  LOP3.LUT R101, RZ, R0, RZ, 0x33, !PT ;  /* 0x00000000ff657212 */ /* 0x000fe200078e33ff */
[----:B------:R-:W-:Y:S01]  /*1440*/  UIADD3 UR44, UR43, -UR44, URZ ;  /* 0x8000002c2b2c7290 */ /* 0x000fe2000fffe03f */
[----:B0-----:R-:W-:Y:S01]  /*1450*/  VIADD R100, R100, 0xffffffff ;  /* 0xffffffff64647836 */ /* 0x001fe20000000000 */
[----:B------:R-:W-:Y:S01]  /*1460*/  UMOV UR40, URZ ;  /* 0x0000003f00287c82 */ /* 0x000fe20008000000 */
[----:B------:R-:W-:-:S09]  /*1470*/  UMOV UR42, URZ ;  /* 0x0000003f002a7c82 */ /* 0x000fd20008000000 */
.L_x_160:
[----:B0-----:R-:W0:Y:S01]  /*1480*/  SHFL.IDX PT, R0, R99, RZ, 0x1f ;  /* 0x00001fff63007589 */ /* 0x001e2200000e0000 */
[----:B-1----:R-:W1:Y:S01]  /*1490*/  S2UR UR7, SR_CgaCtaId ;  /* 0x00000000000779c3 */ /* 0x002e620000008800 */
[----:B------:R-:W-:Y:S01]  /*14a0*/  UMOV UR6, 0x400 ;  /* 0x0000040000067882 */ /* 0x000fe20000000000 */
[----:B0-----:R-:W-:Y:S01]  /*14b0*/  R2UR UR4, R0 ;  /* 0x00000000000472ca */ /* 0x001fe200000e0000 */
[----:B-1----:R-:W-:-:S12]  /*14c0*/  ULEA UR6, UR7, UR6, 0x18 ;  /* 0x0000000607067291 */ /* 0x002fd8000f8ec03f */
[----:B------:R-:W-:-:S04]  /*14d0*/  ULEA.HI UR5, UR4, UR4, URZ, 0x1 ;  /* 0x0000000404057291 */ /* 0x000fc8000f8f083f */
[----:B------:R-:W-:-:S04]  /*14e0*/  ULOP3.LUT UR5, UR5, 0x7fffe, URZ, 0xc0, !UPT ;  /* 0x0007fffe05057892 */ /* 0x000fc8000f8ec03f */
[----:B------:R-:W-:-:S03]  /*14f0*/  UIADD3 UR5, UR4, -UR5, URZ ;  /* 0x8000000504057290 */ /* 0x000fc6000fffe03f */
[----:B------:R-:W-:Y:S01]  /*1500*/  ULDC UR4, c[0x0][0x28c] ;  /* 0x0000a30000047ab9 */ /* 0x000fe20000000800 */
[----:B------:R-:W-:Y:S01]  /*1510*/  ULEA UR5, UR5, UR6, 0xd ;  /* 0x0000000605057291 */ /* 0x000fe2000f8e683f */
[----:B------:R-:W-:-:S03]  /*1520*/  ISETP.LT.AND P0, PT, RZ, UR4, PT ;  /* 0x00000004ff007c0c */ /* 0x000fc6000bf01270 */
[----:B------:R-:W-:-:S04]  /*1530*/  UIADD3 UR5, UR5, 0x100, URZ ;  /* 0x0000010005057890 */ /* 0x000fc8000fffe03f */
[----:B------:R-:W-:-:S04]  /*1540*/  USHF.R.U32.HI UR5, URZ, 0x4, UR5 ;  /* 0x000000043f057899 */ /* 0x000fc80008011605 */
[----:B------:R-:W-:-:S04]  /*1550*/  ULOP3.LUT UR5, UR5, 0x3fff, URZ, 0xc0, !UPT ;  /* 0x00003fff05057892 */ /* 0x000fc8000f8ec03f */
[----:B------:R-:W-:Y:S01]  /*1560*/  ULOP3.LUT UR45, UR5, 0x10000, URZ, 0xfc, !UPT ;  /* 0x00010000052d7892 */ /* 0x000fe2000f8efc3f */
[----:B--2345:R-:W-:Y:S11]  /*1570*/  @P0 BRA `(.L_x_17) ;  /* 0x0000000000400947 */ /* 0x03cff60003800000 */
[----:B------:R-:W-:Y:S01]  /*1580*/  MOV R0, 0x0 ;  /* 0x0000000000007802 */ /* 0x000fe20000000f00 */
[----:B------:R-:W-:Y:S01]  /*1590*/  ULDC.64 UR4, c[0x4][0x68] ;  /* 0x01001a0000047ab9 */ /* 0x000fe20000000a00 */
[----:B------:R-:W-:Y:S01]  /*15a0*/  ULDC.64 UR6, c[0x4][0x8] ;  /* 0x0100020000067ab9 */ /* 0x000fe20000000a00 */
[----:B------:R-:W-:Y:S01]  /*15b0*/  IMAD.U32 R4, RZ, RZ, UR4 ;  /* 0x00000004ff047e24 */ /* 0x000fe2000f8e00ff */
[----:B------:R0:W1:Y:S01]  /*15c0*/  LDC.64 R14, c[0x4][R0] ;  /* 0x01000000000e7b82 */ /* 0x0000620000000a00 */
[----:B------:R-:W-:Y:S01]  /*15d0*/  IMAD.U32 R5, RZ, RZ, UR5 ;  /* 0x00000005ff057e24 */ /* 0x000fe2000f8e00ff */
[----:B------:R-:W-:Y:S01]  /*15e0*/  ULDC.64 UR4, c[0x4][0x70] ;  /* 0x01001c0000047ab9 */ /* 0x000fe20000000a00 */
[----:B------:R-:W-:Y:S02]  /*15f0*/  IMAD.U32 R10, RZ, RZ, UR6 ;  /* 0x00000006ff0a7e24 */ /* 0x000fe4000f8e00ff */
[----:B------:R-:W-:Y:S02]  /*1600*/  IMAD.U32 R6, RZ, RZ, UR4 ;  /* 0x00000004ff067e24 */ /* 0x000fe4000f8e00ff */
[----:B------:R-:W-:-:S02]  /*1610*/  IMAD.U32 R7, RZ, RZ, UR5 ;  /* 0x00000005ff077e24 */ /* 0x000fc4000f8e00ff */
[----:B------:R-:W-:Y:S02]  /*1620*/  IMAD.U32 R11, RZ, RZ, UR7 ;  /* 0x00000007ff0b7e24 */ /* 0x000fe4000f8e00ff */
[----:B------:R-:W-:Y:S02]  /*1630*/  IMAD.MOV.U32 R8, RZ, RZ, 0x1e1 ;  /* 0x000001e1ff087424 */ /* 0x000fe400078e00ff */
[----:B------:R-:W-:Y:S02]  /*1640*/  IMAD.MOV.U32 R12, RZ, RZ, 0x1 ;  /* 0x00000001ff0c7424 */ /* 0x000fe400078e00ff */
[----:B0-----:R-:W-:-:S07]  /*1650*/  IMAD.MOV.U32 R13, RZ, RZ, RZ ;  /* 0x000000ffff0d7224 */ /* 0x001fce00078e00ff */
[----:B------:R-:W-:-:S07]  /*1660*/  LEPC R20, `(.L_x_17) ;  /* 0x000000001014794e */ /* 0x000fce0000000000 */
[----:B-1---5:R-:W-:Y:S05]  /*1670*/  CALL.ABS.NOINC R14 ;  /* 0x000000000e007343 */ /* 0x022fea0003c00000 */
.L_x_17:
[----:B------:R-:W-:-:S13]  /*1680*/  ISETP.NE.AND P0, PT, R118, 0x3, PT ;  /* 0x000000037600780c */ /* 0x000fda0003f05270 */
[----:B------:R-:W-:Y:S05]  /*1690*/  @!P0 BRA `(.L_x_18) ;  /* 0x0000000000048947 */ /* 0x000fea0003800000 */
[----:B------:R-:W-:Y:S01]  /*16a0*/  BPT.TRAP 0x1 ;  /* 0x000000040000795c */ /* 0x000fe20000300000 */
.L_x_18:
[----:B------:R-:W0:Y:S01]  /*16b0*/  S2UR UR5, SR_CgaCtaId ;  /* 0x00000000000579c3 */ /* 0x000e220000008800 */
[----:B------:R-:W-:Y:S01]  /*16c0*/  UMOV UR4, 0x400 ;  /* 0x0000040000047882 */ /* 0x000fe20000000000 */
[----:B------:R-:W-:Y:S02]  /*16d0*/  IMAD.U32 R0, RZ, RZ, UR40 ;  /* 0x00000028ff007e24 */ /* 0x000fe4000f8e00ff */
[----:B------:R-:W-:-:S03]  /*16e0*/  IMAD.U32 R3, RZ, RZ, UR42 ;  /* 0x0000002aff037e24 */ /* 0x000fc6000f8e00ff */
[----:B------:R-:W-:Y:S01]  /*16f0*/  SHF.L.U32 R0, R0, 0x1f, RZ ;  /* 0x0000001f00007819 */ /* 0x000fe200000006ff */
[----:B0-----:R-:W-:-:S06]  /*1700*/  ULEA UR4, UR5, UR4, 0x18 ;  /* 0x0000000405047291 */ /* 0x001fcc000f8ec03f */
[----:B------:R-:W-:-:S04]  /*1710*/  IMAD.U32 R6, RZ, RZ, UR4 ;  /* 0x00000004ff067e24 */ /* 0x000fc8000f8e00ff */
[----:B------:R-:W-:-:S04]  /*1720*/  IMAD R3, R3, 0x8, R6 ;  /* 0x0000000803037824 */ /* 0x000fc800078e0206 */
[----:B------:R0:W1:Y:S01]  /*1730*/  SYNCS.PHASECHK.TRANS64.TRYWAIT P1, [R3+URZ], R0 ;  /* 0x00000000030075a7 */ /* 0x000062000802017f */
[----:B------:R-:W-:Y:S05]  /*1740*/  @!P0 BRA `(.L_x_19) ;  /* 0x0000000000048947 */ /* 0x000fea0003800000 */
[----:B------:R-:W-:Y:S01]  /*1750*/  BPT.TRAP 0x1 ;  /* 0x000000040000795c */ /* 0x000fe20000300000 */
.L_x_19:
[----:B------:R-:W-:-:S05]  /*1760*/  IMAD.U32 R4, RZ, RZ, UR44 ;  /* 0x0000002cff047e24 */ /* 0x000fca000f8e00ff */
[----:B------:R-:W-:Y:S01]  /*1770*/  ISETP.GE.AND P2, PT, R4, 0x1, PT ;  /* 0x000000010400780c */ /* 0x000fe20003f46270 */
[----:B-1----:R-:W-:-:S12]  /*1780*/  @P1 BRA `(.L_x_20) ;  /* 0x0000000000081947 */ /* 0x002fd80003800000 */
[----:B------:R-:W1:Y:S02]  /*1790*/  SYNCS.PHASECHK.TRANS64.TRYWAIT P1, [R3+URZ], R0 ;  /* 0x00000000030075a7 */ /* 0x000e64000802017f */
[----:B-1----:R-:W-:Y:S05]  /*17a0*/  @!P1 BRA `(.L_x_21) ;  /* 0x0000007800389947 */ /* 0x002fea0003800000 */
.L_x_20:
[----:B------:R-:W-:Y:S05]  /*17b0*/  WARPSYNC.ALL ;  /* 0x0000000000007948 */ /* 0x000fea0003800000 */
[----:B------:R-:W-:Y:S01]  /*17c0*/  R2UR UR4, R6 ;  /* 0x00000000060472ca */ /* 0x000fe200000e0000 */
[----:B------:R-:W-:Y:S01]  /*17d0*/  ULEA UR8, UR42, UR45, 0xc ;  /* 0x0000002d2a087291 */ /* 0x000fe2000f8e603f */
[----:B------:R-:W-:Y:S01]  /*17e0*/  WARPGROUP.ARRIVE ;  /* 0x00000000000079c5 */ /* 0x000fe20000000000 */
[----:B------:R-:W-:Y:S01]  /*17f0*/  UMOV UR9, 0x40000040 ;  /* 0x4000004000097882 */ /* 0x000fe20000000000 */
[----:B------:R-:W-:Y:S01]  /*1800*/  UMOV UR11, 0x40000040 ;  /* 0x40000040000b7882 */ /* 0x000fe20000000000 */
[----:B------:R-:W-:Y:S01]  /*1810*/  UIADD3 UR12, UR8, 0x400, URZ ;  /* 0x00000400080c7890 */ /* 0x000fe2000fffe03f */
[----:B------:R-:W-:Y:S01]  /*1820*/  UMOV UR15, UR11 ;  /* 0x0000000b000f7c82 */ /* 0x000fe20008000000 */
[----:B------:R-:W-:Y:S01]  /*1830*/  UMOV UR13, 0x40000040 ;  /* 0x40000040000d7882 */ /* 0x000fe20000000000 */
[----:B------:R-:W-:-:S05]  /*1840*/  UIADD3 UR5, UR8, 0x402, URZ ;  /* 0x0000040208057890 */ /* 0x000fca000fffe03f */
[----:B------:R-:W-:-:S04]  /*1850*/  UIADD3 UR4, UR4, 0x20100, URZ ;  /* 0x0002010004047890 */ /* 0x000fc8000fffe03f */
[----:B------:R-:W-:-:S04]  /*1860*/  USHF.R.U32.HI UR4, URZ, 0x4, UR4 ;  /* 0x000000043f047899 */ /* 0x000fc80008011604 */
[----:B------:R-:W-:-:S04]  /*1870*/  ULOP3.LUT UR4, UR4, 0x3fff, URZ, 0xc0, !UPT ;  /* 0x00003fff04047892 */ /* 0x000fc8000f8ec03f */
[----:B------:R-:W-:-:S04]  /*1880*/  ULOP3.LUT UR4, UR4, 0x10000, URZ, 0xfc, !UPT ;  /* 0x0001000004047892 */ /* 0x000fc8000f8efc3f */
[----:B------:R-:W-:-:S07]  /*1890*/  ULEA UR6, UR42, UR4, 0xa ;  /* 0x000000042a067291 */ /* 0x000fce000f8e503f */
[----:B------:R-:W-:Y:S02]  /*18a0*/  UMOV UR10, UR6 ;  /* 0x00000006000a7c82 */ /* 0x000fe40008000000 */
[----:B------:R-:W-:Y:S01]  /*18b0*/  HGMMA.64x64x16.F32.BF16 R56, gdesc[UR8], RZ, !UPT, gsb0 ;  /* 0x00e00000083879f0 */ /* 0x000fe2000c0018ff */
[----:B------:R-:W-:Y:S01]  /*18c0*/  UMOV UR14, UR10 ;  /* 0x0000000a000e7c82 */ /* 0x000fe20008000000 */
[----:B------:R-:W-:Y:S01]  /*18d0*/  UIADD3 UR10, UR6, 0x206, URZ ;  /* 0x00000206060a7890 */ /* 0x000fe2000fffe03f */
[----:B------:R-:W-:Y:S01]  /*18e0*/  UMOV UR9, 0x40000040 ;  /* 0x4000004000097882 */ /* 0x000fe20000000000 */
[----:B------:R-:W-:Y:S01]  /*18f0*/  UMOV UR11, 0x40000040 ;  /* 0x40000040000b7882 */ /* 0x000fe20000000000 */
[----:B------:R-:W-:Y:S02]  /*1900*/  WARPGROUP.DEPBAR.LE gsb0, 0x0 ;  /* 0x00008000000079c5 */ /* 0x000fe40000010000 */
[----:B------:R-:W-:-:S06]  /*1910*/  WARPGROUP.ARRIVE ;  /* 0x00000000000079c5 */ /* 0x000fcc0000000000 */
[----:B------:R-:W-:Y:S01]  /*1920*/  HGMMA.64x64x16.F32.BF16 R24, gdesc[UR12], RZ, !UPT, gsb0 ;  /* 0x00e000000c1879f0 */ /* 0x000fe2000c0018ff */
[----:B------:R-:W-:Y:S02]  /*1930*/  UIADD3 UR12, UR8, 0x2, URZ ;  /* 0x00000002080c7890 */ /* 0x000fe4000fffe03f */
[----:B------:R-:W-:Y:S01]  /*1940*/  UIADD3 UR14, UR6, 0x2, URZ ;  /* 0x00000002060e7890 */ /* 0x000fe2000fffe03f */
[----:B------:R-:W-:Y:S01]  /*1950*/  UMOV UR13, 0x40000040 ;  /* 0x40000040000d7882 */ /* 0x000fe20000000000 */
[----:B------:R-:W-:Y:S01]  /*1960*/  UMOV UR15, 0x40000040 ;  /* 0x40000040000f7882 */ /* 0x000fe20000000000 */
[----:B------:R-:W-:Y:S02]  /*1970*/  WARPGROUP.DEPBAR.LE gsb0, 0x0 ;  /* 0x00008000000079c5 */ /* 0x000fe40000010000 */
[----:B------:R-:W-:-:S06]  /*1980*/  WARPGROUP.ARRIVE ;  /* 0x00000000000079c5 */ /* 0x000fcc0000000000 */
[----:B------:R-:W-:Y:S01]  /*1990*/  HGMMA.64x64x16.F32.BF16 R56, gdesc[UR12], R56, gsb0 ;  /* 0x00e000000c3879f0 */ /* 0x000fe20008001838 */
[----:B------:R-:W-:Y:S01]  /*19a0*/  UMOV UR12, UR5 ;  /* 0x00000005000c7c82 */ /* 0x000fe20008000000 */
[----:B------:R-:W-:Y:S01]  /*19b0*/  UMOV UR13, 0x40000040 ;  /* 0x40000040000d7882 */ /* 0x000fe20000000000 */
[----:B------:R-:W-:Y:S01]  /*19c0*/  UIADD3 UR5, UR8, 0x404, URZ ;  /* 0x0000040408057890 */ /* 0x000fe2000fffe03f */
[----:B------:R-:W-:Y:S02]  /*19d0*/  WARPGROUP.DEPBAR.LE gsb0, 0x0 ;  /* 0x00008000000079c5 */ /* 0x000fe40000010000 */
[----:B------:R-:W-:-:S06]  /*19e0*/  WARPGROUP.ARRIVE ;  /* 0x00000000000079c5 */ /* 0x000fcc0000000000 */
[----:B------:R-:W-:Y:S01]  /*19f0*/  HGMMA.64x64x16.F32.BF16 R24, gdesc[UR12], R24, gsb0 ;  /* 0x00e000000c1879f0 */ /* 0x000fe20008001818 */
        /* <DEDUP_REMOVED lines=56> */
[----:B------:R-:W-:Y:S01]  /*1d80*/  UIADD3 UR6, UR8, 0xc06, URZ ;  /* 0x00000c0608067890 */ /* 0x000fe2000fffe03f */
[----:B------:R-:W-:Y:S02]  /*1d90*/  WARPGROUP.DEPBAR.LE gsb0, 0x0 ;  /* 0x00008000000079c5 */ /* 0x000fe40000010000 */
[----:B------:R-:W-:-:S06]  /*1da0*/  WARPGROUP.ARRIVE ;  /* 0x00000000000079c5 */ /* 0x000fcc0000000000 */
[----:B------:R-:W-:Y:S01]  /*1db0*/  HGMMA.64x64x16.F32.BF16 R56, gdesc[UR12], R56, gsb0 ;  /* 0x00e000000c3879f0 */ /* 0x000fe20008001838 */
[----:B------:R-:W-:Y:S01]  /*1dc0*/  UMOV UR12, UR5 ;  /* 0x00000005000c7c82 */ /* 0x000fe20008000000 */
[----:B------:R-:W-:Y:S01]  /*1dd0*/  UMOV UR13, 0x40000040 ;  /* 0x40000040000d7882 */ /* 0x000fe20000000000 */
[----:B------:R-:W-:-:S07]  /*1de0*/  UIADD3 UR5, UR8, 0x806, URZ ;  /* 0x0000080608057890 */ /* 0x000fce000fffe03f */
[----:B------:R-:W-:Y:S01]  /*1df0*/  UMOV UR8, UR5 ;  /* 0x0000000500087c82 */ /* 0x000fe20008000000 */
[----:B------:R-:W-:Y:S02]  /*1e00*/  WARPGROUP.DEPBAR.LE gsb0, 0x0 ;  /* 0x00008000000079c5 */ /* 0x000fe40000010000 */
[----:B------:R-:W-:-:S06]  /*1e10*/  WARPGROUP.ARRIVE ;  /* 0x00000000000079c5 */ /* 0x000fcc0000000000 */
[----:B------:R-:W-:Y:S03]  /*1e20*/  HGMMA.64x64x16.F32.BF16 R24, gdesc[UR12], R24, gsb0 ;  /* 0x00e000000c1879f0 */ /* 0x000fe60008001818 */
[----:B------:R-:W-:Y:S02]  /*1e30*/  WARPGROUP.DEPBAR.LE gsb0, 0x0 ;  /* 0x00008000000079c5 */ /* 0x000fe40000010000 */
[----:B------:R-:W-:-:S06]  /*1e40*/  WARPGROUP.ARRIVE ;  /* 0x00000000000079c5 */ /* 0x000fcc0000000000 */
[----:B------:R-:W-:Y:S01]  /*1e50*/  HGMMA.64x64x16.F32.BF16 R56, gdesc[UR8], R56, gsb0 ;  /* 0x00e00000083879f0 */ /* 0x000fe20008001838 */
[----:B------:R-:W-:Y:S01]  /*1e60*/  UMOV UR8, UR6 ;  /* 0x0000000600087c82 */ /* 0x000fe20008000000 */
[----:B------:R-:W-:Y:S01]  /*1e70*/  UMOV UR9, 0x40000040 ;  /* 0x4000004000097882 */ /* 0x000fe20000000000 */
[----:B------:R-:W-:Y:S02]  /*1e80*/  WARPGROUP.DEPBAR.LE gsb0, 0x0 ;  /* 0x00008000000079c5 */ /* 0x000fe40000010000 */
[----:B------:R-:W-:-:S06]  /*1e90*/  WARPGROUP.ARRIVE ;  /* 0x00000000000079c5 */ /* 0x000fcc0000000000 */
[----:B------:R-:W-:Y:S03]  /*1ea0*/  HGMMA.64x64x16.F32.BF16 R24, gdesc[UR8], R24, gsb0 ;  /* 0x00e00000081879f0 */ /* 0x000fe60008001818 */
[----:B------:R-:W-:Y:S02]  /*1eb0*/  WARPGROUP.DEPBAR.LE gsb0, 0x0 ;  /* 0x00008000000079c5 */ /* 0x000fe40000010000 */
[----:B------:R-:W-:Y:S05]  /*1ec0*/  @!P2 BRA `(.L_x_22) ;  /* 0x000000080058a947 */ /* 0x000fea0003800000 */
[----:B------:R-:W-:Y:S01]  /*1ed0*/  UIADD3 UR5, UR42, 0x1, URZ ;  /* 0x000000012a057890 */ /* 0x000fe2000fffe03f */
[----:B01----:R-:W-:Y:S02]  /*1ee0*/  IMAD.U32 R0, RZ, RZ, UR44 ;  /* 0x0000002cff007e24 */ /* 0x003fe4000f8e00ff */
[----:B------:R-:W-:Y:S01]  /*1ef0*/  IMAD.U32 R3, RZ, RZ, UR42 ;  /* 0x0000002aff037e24 */ /* 0x000fe2000f8e00ff */
[----:B------:R-:W-:-:S04]  /*1f00*/  UISETP.NE.AND UP0, UPT, UR5, 0x2, UPT ;  /* 0x000000020500788c */ /* 0x000fc8000bf05270 */
[----:B------:R-:W-:Y:S02]  /*1f10*/  USEL UR6, URZ, 0x1, UP0 ;  /* 0x000000013f067887 */ /* 0x000fe40008000000 */
[----:B------:R-:W-:Y:S02]  /*1f20*/  USEL UR5, UR5, URZ, UP0 ;  /* 0x0000003f05057287 */ /* 0x000fe40008000000 */
[----:B------:R-:W-:-:S06]  /*1f30*/  ULOP3.LUT UR6, UR40, UR6, URZ, 0x3c, !UPT ;  /* 0x0000000628067292 */ /* 0x000fcc000f8e3c3f */
[----:B------:R-:W-:-:S07]  /*1f40*/  IMAD.U32 R7, RZ, RZ, UR6 ;  /* 0x00000006ff077e24 */ /* 0x000fce000f8e00ff */
.L_x_29:
[----:B------:R-:W-:Y:S05]  /*1f50*/  @!P0 BRA `(.L_x_23) ;  /* 0x0000000000048947 */ /* 0x000fea0003800000 */
[----:B------:R-:W-:Y:S01]  /*1f60*/  BPT.TRAP 0x1 ;  /* 0x000000040000795c */ /* 0x000fe20000300000 */
.L_x_23:
[----:B------:R-:W0:Y:S01]  /*1f70*/  S2UR UR7, SR_CgaCtaId ;  /* 0x00000000000779c3 */ /* 0x000e220000008800 */
[----:B------:R-:W-:Y:S01]  /*1f80*/  UMOV UR6, 0x400 ;  /* 0x0000040000067882 */ /* 0x000fe20000000000 */
[----:B------:R-:W-:Y:S01]  /*1f90*/  IMAD.U32 R5, RZ, RZ, UR5 ;  /* 0x00000005ff057e24 */ /* 0x000fe2000f8e00ff */
[----:B------:R-:W-:Y:S01]  /*1fa0*/  SHF.L.U32 R4, R7, 0x1f, RZ ;  /* 0x0000001f07047819 */ /* 0x000fe200000006ff */
[----:B0-----:R-:W-:-:S06]  /*1fb0*/  ULEA UR6, UR7, UR6, 0x18 ;  /* 0x0000000607067291 */ /* 0x001fcc000f8ec03f */
[----:B------:R-:W-:-:S04]  /*1fc0*/  IMAD.U32 R6, RZ, RZ, UR6 ;  /* 0x00000006ff067e24 */ /* 0x000fc8000f8e00ff */
[----:B------:R-:W-:-:S04]  /*1fd0*/  IMAD R5, R5, 0x8, R6 ;  /* 0x0000000805057824 */ /* 0x000fc800078e0206 */
[----:B------:R0:W1:Y:S01]  /*1fe0*/  SYNCS.PHASECHK.TRANS64.TRYWAIT P1, [R5+URZ], R4 ;  /* 0x00000004050075a7 */ /* 0x000062000802017f */
[----:B------:R-:W-:Y:S05]  /*1ff0*/  @!P0 BRA `(.L_x_24) ;  /* 0x0000000000048947 */ /* 0x000fea0003800000 */
[----:B------:R-:W-:Y:S01]  /*2000*/  BPT.TRAP 0x1 ;  /* 0x000000040000795c */ /* 0x000fe20000300000 */
.L_x_24:
[----:B-1----:R-:W-:Y:S05]  /*2010*/  @P1 BRA `(.L_x_25) ;  /* 0x0000000000081947 */ /* 0x002fea0003800000 */
[----:B------:R-:W1:Y:S02]  /*2020*/  SYNCS.PHASECHK.TRANS64.TRYWAIT P1, [R5+URZ], R4 ;  /* 0x00000004050075a7 */ /* 0x000e64000802017f */
[----:B-1----:R-:W-:Y:S05]  /*2030*/  @!P1 BRA `(.L_x_26) ;  /* 0x0000007000289947 */ /* 0x002fea0003800000 */
.L_x_25:
[----:B------:R-:W-:Y:S01]  /*2040*/  ULEA UR8, UR5, UR4, 0xa ;  /* 0x0000000405087291 */ /* 0x000fe2000f8e503f */
[----:B------:R-:W-:Y:S01]  /*2050*/  WARPGROUP.ARRIVE ;  /* 0x00000000000079c5 */ /* 0x000fe20000000000 */
[----:B------:R-:W-:Y:S01]  /*2060*/  ULEA UR6, UR5, UR45, 0xc ;  /* 0x0000002d05067291 */ /* 0x000fe2000f8e603f */
[----:B------:R-:W-:Y:S01]  /*2070*/  UMOV UR15, 0x40000040 ;  /* 0x40000040000f7882 */ /* 0x000fe20000000000 */
[----:B------:R-:W-:Y:S02]  /*2080*/  UMOV UR13, 0x40000040 ;  /* 0x40000040000d7882 */ /* 0x000fe40000000000 */
[----:B------:R-:W-:Y:S01]  /*2090*/  UIADD3 UR7, UR6, 0x400, URZ ;  /* 0x0000040006077890 */ /* 0x000fe2000fffe03f */
[----:B------:R-:W-:Y:S02]  /*20a0*/  UMOV UR14, UR8 ;  /* 0x00000008000e7c82 */ /* 0x000fe40008000000 */
[----:B------:R-:W-:Y:S01]  /*20b0*/  UMOV UR12, UR6 ;  /* 0x00000006000c7c82 */ /* 0x000fe20008000000 */
[----:B------:R-:W-:Y:S01]  /*20c0*/  UIADD3 UR10, UR8, 0x206, URZ ;  /* 0x00000206080a7890 */ /* 0x000fe2000fffe03f */
[----:B------:R-:W-:Y:S01]  /*20d0*/  HGMMA.64x64x16.F32.BF16 R56, gdesc[UR12], R56, gsb0 ;  /* 0x00e000000c3879f0 */ /* 0x000fe20008001838 */
[----:B------:R-:W-:Y:S01]  /*20e0*/  UMOV UR13, 0x40000040 ;  /* 0x40000040000d7882 */ /* 0x000fe20000000000 */
[----:B------:R-:W-:Y:S01]  /*20f0*/  UMOV UR12, UR7 ;  /* 0x00000007000c7c82 */ /* 0x000fe20008000000 */
[----:B------:R-:W-:Y:S01]  /*2100*/  UIADD3 UR7, UR6, 0x402, URZ ;  /* 0x0000040206077890 */ /* 0x000fe2000fffe03f */
[----:B------:R-:W-:Y:S01]  /*2110*/  UMOV UR11, 0x40000040 ;  /* 0x40000040000b7882 */ /* 0x000fe20000000000 */
[----:B------:R-:W-:Y:S01]  /*2120*/  UMOV UR9, 0x40000040 ;  /* 0x4000004000097882 */ /* 0x000fe20000000000 */
[----:B------:R-:W-:-:S02]  /*2130*/  WARPGROUP.DEPBAR.LE gsb0, 0x0 ;  /* 0x00008000000079c5 */ /* 0x000fc40000010000 */
        /* <DEDUP_REMOVED lines=71> */
[----:B------:R-:W-:Y:S02]  /*25b0*/  UIADD3 UR8, UR6, 0x806, URZ ;  /* 0x0000080606087890 */ /* 0x000fe4000fffe03f */
[----:B------:R-:W-:Y:S01]  /*25c0*/  UIADD3 UR6, UR6, 0xc06, URZ ;  /* 0x00000c0606067890 */ /* 0x000fe2000fffe03f */
        /* <DEDUP_REMOVED lines=18> */
[----:B------:R-:W-:Y:S01]  /*26f0*/  BPT.TRAP 0x1 ;  /* 0x000000040000795c */ /* 0x000fe20000300000 */
.L_x_27:
[----:B------:R-:W-:-:S13]  /*2700*/  ISETP.NE.AND P1, PT, R19, RZ, PT ;  /* 0x000000ff1300720c */ /* 0x000fda0003f25270 */
[----:B01----:R-:W-:-:S04]  /*2710*/  @P1 IMAD R4, R3, 0x8, R6 ;  /* 0x0000000803041824 */ /* 0x003fc800078e0206 */
[----:B------:R-:W-:-:S05]  /*2720*/  @P1 VIADD R5, R4, 0x10 ;  /* 0x0000001004051836 */ /* 0x000fca0000000000 */
[----:B------:R-:W-:-:S04]  /*2730*/  @P1 PRMT R5, R22, 0x654, R5 ;  /* 0x0000065416051816 */ /* 0x000fc80000000005 */
[----:B------:R0:W-:Y:S01]  /*2740*/  @P1 SYNCS.ARRIVE.TRANS64.RED.A1T0 RZ, [R5+URZ], RZ ;  /* 0x000000ff05ff19a7 */ /* 0x0001e2000810043f */
[----:B------:R-:W-:-:S13]  /*2750*/  ISETP.GT.U32.AND P1, PT, R18, 0x1, PT ;  /* 0x000000011200780c */ /* 0x000fda0003f24070 */
[----:B0-----:R-:W-:Y:S05]  /*2760*/  @P1 BRA `(.L_x_28) ;  /* 0x0000000000041947 */ /* 0x001fea0003800000 */
[----:B------:R-:W-:Y:S01]  /*2770*/  BPT.TRAP 0x1 ;  /* 0x000000040000795c */ /* 0x000fe20000300000 */
.L_x_28:
[----:B------:R-:W-:Y:S01]  /*2780*/  UIADD3 UR5, UR5, 0x1, URZ ;  /* 0x0000000105057890 */ /* 0x000fe2000fffe03f */
[C---:B------:R-:W-:Y:S01]  /*2790*/  ISETP.GT.AND P2, PT, R0.reuse, 0x1, PT ;  /* 0x000000010000780c */ /* 0x040fe20003f44270 */
[----:B------:R-:W-:Y:S02]  /*27a0*/  VIADD R3, R3, 0x1 ;  /* 0x0000000103037836 */ /* 0x000fe40000000000 */
[----:B------:R-:W-:Y:S01]  /*27b0*/  UISETP.NE.AND UP0, UPT, UR5, 0x2, UPT ;  /* 0x000000020500788c */ /* 0x000fe2000bf05270 */
[----:B------:R-:W-:Y:S02]  /*27c0*/  VIADD R0, R0, 0xffffffff ;  /* 0xffffffff00007836 */ /* 0x000fe40000000000 */
[C---:B------:R-:W-:Y:S01]  /*27d0*/  ISETP.NE.AND P1, PT, R3.reuse, 0x2, PT ;  /* 0x000000020300780c */ /* 0x040fe20003f25270 */
[----:B------:R-:W-:Y:S02]  /*27e0*/  USEL UR6, URZ, 0x1, UP0 ;  /* 0x000000013f067887 */ /* 0x000fe40008000000 */
[----:B------:R-:W-:Y:S01]  /*27f0*/  USEL UR5, UR5, URZ, UP0 ;  /* 0x0000003f05057287 */ /* 0x000fe20008000000 */
[----:B------:R-:W-:-:S03]  /*2800*/  SEL R3, R3, RZ, P1 ;  /* 0x000000ff03037207 */ /* 0x000fc60000800000 */
[----:B------:R-:W-:Y:S01]  /*2810*/  LOP3.LUT R7, R7, UR6, RZ, 0x3c, !PT ;  /* 0x0000000607077c12 */ /* 0x000fe2000f8e3cff */
[----:B------:R-:W-:Y:S07]  /*2820*/  @P2 BRA `(.L_x_29) ;  /* 0xfffffff400c82947 */ /* 0x000fee000383ffff */
.L_x_22:
[----:B01----:R-:W0:Y:S02]  /*2830*/  LDC R0, c[0x0][0x28c] ;  /* 0x0000a300ff007b82 */ /* 0x003e240000000800 */
[----:B0-----:R-:W-:-:S13]  /*2840*/  ISETP.GE.AND P1, PT, R0, 0x1, PT ;  /* 0x000000010000780c */ /* 0x001fda0003f26270 */
[----:B------:R-:W-:Y:S05]  /*2850*/  @!P1 BRA `(.L_x_30) ;  /* 0x0000000000389947 */ /* 0x000fea0003800000 */
[----:B------:R-:W-:Y:S05]  /*2860*/  @!P0 BRA `(.L_x_31) ;  /* 0x0000000000048947 */ /* 0x000fea0003800000 */
[----:B------:R-:W-:Y:S01]  /*2870*/  BPT.TRAP 0x1 ;  /* 0x000000040000795c */ /* 0x000fe20000300000 */
.L_x_31:
[----:B------:R-:W-:-:S13]  /*2880*/  ISETP.NE.AND P0, PT, R19, RZ, PT ;  /* 0x000000ff1300720c */ /* 0x000fda0003f05270 */
[----:B------:R-:W-:-:S05]  /*2890*/  VOTEU.ANY UP0, P0 ;  /* 0x00000000003f7886 */ /* 0x000fca0000000100 */
[----:B------:R-:W-:-:S06]  /*28a0*/  @UP0 UIADD3 UR4, UR44, UR42, URZ ;  /* 0x0000002a2c040290 */ /* 0x000fcc000fffe03f */
[----:B------:R-:W-:-:S04]  /*28b0*/  IMAD.U32 R0, RZ, RZ, UR4 ;  /* 0x00000004ff007e24 */ /* 0x000fc8000f8e00ff */
[----:B------:R-:W-:-:S05]  /*28c0*/  @P0 IMAD.SHL.U32 R0, R0, 0x8, RZ ;  /* 0x0000000800000824 */ /* 0x000fca00078e00ff */
[----:B------:R-:W-:-:S04]  /*28d0*/  @P0 LOP3.LUT R0, R0, 0x8, RZ, 0xc0, !PT ;  /* 0x0000000800000812 */ /* 0x000fc800078ec0ff */
[----:B------:R-:W-:-:S04]  /*28e0*/  @P0 IADD3 R3, R6, 0x10, R0 ;  /* 0x0000001006030810 */ /* 0x000fc80007ffe000 */
[----:B------:R-:W-:-:S04]  /*28f0*/  @P0 PRMT R3, R22, 0x654, R3 ;  /* 0x0000065416030816 */ /* 0x000fc80000000003 */
[----:B------:R0:W-:Y:S01]  /*2900*/  @P0 SYNCS.ARRIVE.TRANS64.RED.A1T0 RZ, [R3+URZ], RZ ;  /* 0x000000ff03ff09a7 */ /* 0x0001e2000810043f */
[----:B------:R-:W-:-:S13]  /*2910*/  ISETP.GT.U32.AND P0, PT, R18, 0x1, PT ;  /* 0x000000011200780c */ /* 0x000fda0003f04070 */
[----:B0-----:R-:W-:Y:S05]  /*2920*/  @P0 BRA `(.L_x_30) ;  /* 0x0000000000040947 */ /* 0x001fea0003800000 */
[----:B------:R-:W-:Y:S01]  /*2930*/  BPT.TRAP 0x1 ;  /* 0x000000040000795c */ /* 0x000fe20000300000 */
.L_x_30:
[----:B------:R-:W-:Y:S01]  /*2940*/  IMAD.SHL.U32 R103, R103, 0x40, RZ ;  /* 0x0000004067677824 */ /* 0x000fe200078e00ff */
[----:B------:R-:W-:Y:S01]  /*2950*/  ULDC UR6, c[0x0][0x288] ;  /* 0x0000a20000067ab9 */ /* 0x000fe20000000800 */
[----:B------:R-:W-:Y:S01]  /*2960*/  SHF.R.S32.HI R21, RZ, 0x1f, R23 ;  /* 0x0000001fff157819 */ /* 0x000fe20000011417 */
[----:B------:R-:W-:Y:S01]  /*2970*/  IMAD.SHL.U32 R3, R111, 0x100, RZ ;  /* 0x000001006f037824 */ /* 0x000fe200078e00ff */
[----:B------:R-:W-:Y:S01]  /*2980*/  ULDC.64 UR4, c[0x0][0x5d0] ;  /* 0x0001740000047ab9 */ /* 0x000fe20000000a00 */
[----:B------:R-:W-:Y:S01]  /*2990*/  LOP3.LUT R10, R103, 0x6, R98, 0xf8, !PT ;  /* 0x00000006670a7812 */ /* 0x000fe200078ef862 */
[----:B------:R-:W-:Y:S01]  /*29a0*/  IMAD.WIDE R110, R111, 0x100, R88 ;  /* 0x000001006f6e7825 */ /* 0x000fe200078e0258 */
[----:B------:R-:W-:Y:S01]  /*29b0*/  ISETP.GE.AND P0, PT, R103, UR6, PT ;  /* 0x0000000667007c0c */ /* 0x000fe2000bf06270 */
[----:B------:R-:W-:Y:S01]  /*29c0*/  ULDC UR6, c[0x0][0x284] ;  /* 0x0000a10000067ab9 */ /* 0x000fe20000000800 */
[----:B------:R-:W-:Y:S01]  /*29d0*/  SHF.R.S32.HI R11, RZ, 0x1f, R10 ;  /* 0x0000001fff0b7819 */ /* 0x000fe2000001140a */
[----:B------:R-:W-:Y:S01]  /*29e0*/  IMAD R0, R21, UR4, RZ ;  /* 0x0000000415007c24 */ /* 0x000fe2000f8e02ff */
[----:B------:R-:W-:-:S03]  /*29f0*/  ISETP.GE.OR P0, PT, R3, UR6, P0 ;  /* 0x0000000603007c0c */ /* 0x000fc60008706670 */
[C---:B------:R-:W-:Y:S02]  /*2a00*/  IMAD R7, R23.reuse, UR5, R0 ;  /* 0x0000000517077c24 */ /* 0x040fe4000f8e0200 */
[----:B------:R-:W-:Y:S01]  /*2a10*/  IMAD.WIDE.U32 R4, R23, UR4, R10 ;  /* 0x0000000417047c25 */ /* 0x000fe2000f8e000a */
[----:B------:R-:W-:-:S03]  /*2a20*/  ULDC.64 UR4, c[0x0][0x5c8] ;  /* 0x0001720000047ab9 */ /* 0x000fc60000000a00 */
[----:B------:R-:W-:Y:S02]  /*2a30*/  IMAD R9, R111, UR4, RZ ;  /* 0x000000046f097c24 */ /* 0x000fe4000f8e02ff */
[----:B------:R-:W-:Y:S02]  /*2a40*/  IMAD.IADD R5, R5, 0x1, R7 ;  /* 0x0000000105057824 */ /* 0x000fe400078e0207 */
[C---:B------:R-:W-:Y:S02]  /*2a50*/  IMAD R9, R110.reuse, UR5, R9 ;  /* 0x000000056e097c24 */ /* 0x040fe4000f8e0209 */
[----:B------:R-:W-:-:S04]  /*2a60*/  IMAD.WIDE.U32 R112, R110, UR4, R4 ;  /* 0x000000046e707c25 */ /* 0x000fc8000f8e0004 */
[----:B------:R-:W-:Y:S01]  /*2a70*/  IMAD.MOV.U32 R0, RZ, RZ, -0x1 ;  /* 0xffffffffff007424 */ /* 0x000fe200078e00ff */
[----:B------:R-:W-:Y:S06]  /*2a80*/  @P0 BRA `(.L_x_32) ;  /* 0x0000004800980947 */ /* 0x000fec0003800000 */
[----:B-----5:R-:W-:Y:S01]  /*2a90*/  FSETP.NEU.AND P1, PT, R91, RZ, PT ;  /* 0x000000ff5b00720b */ /* 0x020fe20003f2d000 */
[----:B------:R-:W-:Y:S01]  /*2aa0*/  IMAD.IADD R4, R92, 0x1, -R103 ;  /* 0x000000015c047824 */ /* 0x000fe200078e0a67 */
[----:B------:R-:W-:Y:S01]  /*2ab0*/  BSSY B0, `(.L_x_32) ;  /* 0x00004a3000007945 */ /* 0x000fe20003800000 */
[----:B------:R-:W-:Y:S02]  /*2ac0*/  IMAD.IADD R3, R102, 0x1, -R3 ;  /* 0x0000000166037824 */ /* 0x000fe400078e0a03 */
[----:B------:R-:W-:Y:S01]  /*2ad0*/  IMAD.IADD R115, R113, 0x1, R9 ;  /* 0x0000000171737824 */ /* 0x000fe200078e0209 */
[----:B------:R-:W-:-:S04]  /*2ae0*/  ISETP.GT.AND P6, PT, R4, RZ, PT ;  /* 0x000000ff0400720c */ /* 0x000fc80003fc4270 */
[----:B------:R-:W-:-:S03]  /*2af0*/  ISETP.GT.AND P0, PT, R3, RZ, P6 ;  /* 0x000000ff0300720c */ /* 0x000fc60003704270 */
[----:B------:R-:W-:Y:S10]  /*2b00*/  @!P1 BRA `(.L_x_33) ;  /* 0x0000003400089947 */ /* 0x000ff40003800000 */
[----:B------:R-:W0:Y:S01]  /*2b10*/  LDC.64 R14, c[0x0][0x5b8] ;  /* 0x00016e00ff0e7b82 */ /* 0x000e220000000a00 */
[----:B------:R-:W-:-:S07]  /*2b20*/  ULDC.64 UR4, c[0x0][0x5c0] ;  /* 0x0001700000047ab9 */ /* 0x000fce0000000a00 */
[----:B------:R-:W1:Y:S08]  /*2b30*/  LDC.64 R108, c[0x0][0x5b0] ;  /* 0x00016c00ff6c7b82 */ /* 0x000e700000000a00 */
[----:B------:R-:W2:Y:S01]  /*2b40*/  LDC.64 R12, c[0x0][0x5a8] ;  /* 0x00016a00ff0c7b82 */ /* 0x000ea20000000a00 */
[-C--:B0-----:R-:W-:Y:S02]  /*2b50*/  IMAD R6, R21, R14.reuse, RZ ;  /* 0x0000000e15067224 */ /* 0x081fe400078e02ff */
[----:B------:R-:W-:-:S04]  /*2b60*/  IMAD.WIDE.U32 R106, R23, R14, R10 ;  /* 0x0000000e176a7225 */ /* 0x000fc800078e000a */
[----:B------:R-:W-:Y:S02]  /*2b70*/  IMAD R103, R23, R15, R6 ;  /* 0x0000000f17677224 */ /* 0x000fe400078e0206 */
[-C--:B-1----:R-:W-:Y:S02]  /*2b80*/  IMAD R5, R111, R108.reuse, RZ ;  /* 0x0000006c6f057224 */ /* 0x082fe400078e02ff */
[----:B------:R-:W-:Y:S02]  /*2b90*/  IMAD.IADD R105, R107, 0x1, R103 ;  /* 0x000000016b697824 */ /* 0x000fe400078e0267 */
[----:B------:R-:W-:Y:S02]  /*2ba0*/  IMAD.MOV.U32 R104, RZ, RZ, R106 ;  /* 0x000000ffff687224 */ /* 0x000fe400078e006a */
[C---:B------:R-:W-:Y:S02]  /*2bb0*/  IMAD R113, R110.reuse, R109, R5 ;  /* 0x0000006d6e717224 */ /* 0x040fe400078e0205 */
[----:B------:R-:W-:-:S04]  /*2bc0*/  IMAD.WIDE.U32 R6, R110, R108, R104 ;  /* 0x0000006c6e067225 */ /* 0x000fc800078e0068 */
[----:B------:R-:W-:Y:S01]  /*2bd0*/  IMAD.IADD R5, R7, 0x1, R113 ;  /* 0x0000000107057824 */ /* 0x000fe200078e0271 */
[----:B--2---:R-:W-:-:S04]  /*2be0*/  LEA R8, P1, R6, R12, 0x1 ;  /* 0x0000000c06087211 */ /* 0x004fc800078208ff */
[----:B------:R-:W-:-:S05]  /*2bf0*/  LEA.HI.X R9, R6, R13, R5, 0x1, P1 ;  /* 0x0000000d06097211 */ /* 0x000fca00008f0c05 */
[----:B------:R0:W2:Y:S01]  /*2c00*/  @P0 LDG.E.LTC128B.U16 R5, desc[UR36][R8.64] ;  /* 0x0000002408050981 */ /* 0x0000a2000c1e1520 */
[----:B------:R-:W-:Y:S01]  /*2c10*/  ISETP.GT.AND P4, PT, R4, 0x1, PT ;  /* 0x000000010400780c */ /* 0x000fe20003f84270 */
[----:B------:R-:W-:Y:S01]  /*2c20*/  IMAD.WIDE.U32 R6, R110, R108, R10 ;  /* 0x0000006c6e067225 */ /* 0x000fe200078e000a */
[----:B------:R-:W-:Y:S02]  /*2c30*/  BSSY B1, `(.L_x_34) ;  /* 0x0000013000017945 */ /* 0x000fe40003800000 */
[----:B------:R-:W-:Y:S01]  /*2c40*/  P2R R119, PR, RZ, 0x10 ;  /* 0x00000010ff777803 */ /* 0x000fe20000000000 */
[----:B------:R-:W-:Y:S02]  /*2c50*/  IMAD.IADD R7, R113, 0x1, R7 ;  /* 0x0000000171077824 */ /* 0x000fe400078e0207 */
[----:B------:R-:W-:Y:S02]  /*2c60*/  IMAD.SHL.U32 R114, R108, 0x8, RZ ;  /* 0x000000086c727824 */ /* 0x000fe400078e00ff */
[----:B------:R-:W-:-:S04]  /*2c70*/  IMAD.WIDE.U32 R6, R23, R14, R6 ;  /* 0x0000000e17067225 */ /* 0x000fc800078e0006 */
[----:B------:R-:W-:Y:S01]  /*2c80*/  IMAD.IADD R7, R103, 0x1, R7 ;  /* 0x0000000167077824 */ /* 0x000fe200078e0207 */
[----:B0-----:R-:W-:-:S04]  /*2c90*/  LEA R8, P2, R6, R12, 0x1 ;  /* 0x0000000c06087211 */ /* 0x001fc800078408ff */
[----:B------:R-:W-:Y:S01]  /*2ca0*/  LEA.HI.X R9, R6, R13, R7, 0x1, P2 ;  /* 0x0000000d06097211 */ /* 0x000fe200010f0c07 */
[----:B--2---:R-:W-:-:S04]  /*2cb0*/  IMAD.U32 R20, R5, 0x10000, RZ ;  /* 0x0001000005147824 */ /* 0x004fc800078e00ff */
[----:B------:R-:W-:Y:S01]  /*2cc0*/  FMUL R15, R20, R91 ;  /* 0x0000005b140f7220 */ /* 0x000fe20000400000 */
[----:B------:R-:W-:-:S03]  /*2cd0*/  LEA R20, P1, R112, UR4, 0x1 ;  /* 0x0000000470147c11 */ /* 0x000fc6000f8208ff */
[----:B------:R-:W-:Y:S01]  /*2ce0*/  FFMA R15, R56, R90, R15 ;  /* 0x0000005a380f7223 */ /* 0x000fe2000000000f */
[----:B------:R-:W-:Y:S02]  /*2cf0*/  LEA.HI.X R21, R112, UR5, R115, 0x1, P1 ;  /* 0x0000000570157c11 */ /* 0x000fe400088f0c73 */
[----:B------:R-:W-:Y:S02]  /*2d00*/  ISETP.GT.AND P1, PT, R3, RZ, P4 ;  /* 0x000000ff0300720c */ /* 0x000fe40002724270 */
[----:B------:R-:W-:Y:S02]  /*2d10*/  F2FP.BF16.F32.PACK_AB R15, RZ, R15 ;  /* 0x0000000fff0f723e */ /* 0x000fe400000010ff */
[----:B------:R-:W-:-:S03]  /*2d20*/  SHF.L.U64.HI R115, R108, 0x3, R109 ;  /* 0x000000036c737819 */ /* 0x000fc6000001026d */
[----:B------:R0:W-:Y:S06]  /*2d30*/  @P0 STG.E.U16 desc[UR36][R20.64], R15 ;  /* 0x0000000f14000986 */ /* 0x0001ec000c101524 */
[----:B------:R-:W-:Y:S05]  /*2d40*/  @!P1 BRA `(.L_x_35) ;  /* 0x0000000000049947 */ /* 0x000fea0003800000 */
[----:B------:R1:W5:Y:S02]  /*2d50*/  LDG.E.LTC128B.U16 R5, desc[UR36][R8.64+0x2] ;  /* 0x0000022408057981 */ /* 0x000364000c1e1520 */
.L_x_35:
[----:B------:R-:W-:Y:S05]  /*2d60*/  BSYNC B1 ;  /* 0x0000000000017941 */ /* 0x000fea0003800000 */
.L_x_34:
[----:B------:R-:W-:Y:S01]  /*2d70*/  IMAD.WIDE.U32 R116, R110, R108, R114 ;  /* 0x0000006c6e747225 */ /* 0x000fe200078e0072 */
[----:B------:R-:W-:Y:S02]  /*2d80*/  ISETP.GT.AND P0, PT, R3, 0x8, P6 ;  /* 0x000000080300780c */ /* 0x000fe40003704270 */
[C---:B0----5:R-:W-:Y:S01]  /*2d90*/  PRMT R15, R5.reuse, 0x7610, R15 ;  /* 0x00007610050f7816 */ /* 0x061fe2000000000f */
[----:B------:R-:W-:Y:S01]  /*2da0*/  IMAD.U32 R6, R5, 0x10000, RZ ;  /* 0x0001000005067824 */ /* 0x000fe200078e00ff */
[----:B------:R-:W-:Y:S01]  /*2db0*/  IADD3 R7, P2, R106, R116, RZ ;  /* 0x000000746a077210 */ /* 0x000fe20007f5e0ff */
[----:B------:R-:W-:Y:S02]  /*2dc0*/  IMAD.IADD R113, R113, 0x1, R117 ;  /* 0x0000000171717824 */ /* 0x000fe400078e0275 */
[----:B------:R-:W-:Y:S02]  /*2dd0*/  FMUL R6, R6, R91 ;  /* 0x0000005b06067220 */ /* 0x000fe40000400000 */
[----:B------:R-:W-:-:S02]  /*2de0*/  IMAD.X R56, R113, 0x1, R105, P2 ;  /* 0x0000000171387824 */ /* 0x000fc400010e0669 */
[----:B------:R-:W-:Y:S01]  /*2df0*/  FFMA R57, R57, R90, R6 ;  /* 0x0000005a39397223 */ /* 0x000fe20000000006 */
[----:B------:R-:W-:-:S04]  /*2e00*/  LEA R6, P2, R7, R12, 0x1 ;  /* 0x0000000c07067211 */ /* 0x000fc800078408ff */
[----:B------:R-:W-:Y:S02]  /*2e10*/  F2FP.BF16.F32.PACK_AB R57, RZ, R57 ;  /* 0x00000039ff39723e */ /* 0x000fe400000010ff */
[----:B------:R-:W-:-:S03]  /*2e20*/  LEA.HI.X R7, R7, R13, R56, 0x1, P2 ;  /* 0x0000000d07077211 */ /* 0x000fc600010f0c38 */
[----:B------:R0:W-:Y:S04]  /*2e30*/  @P1 STG.E.U16 desc[UR36][R20.64+0x2], R57 ;  /* 0x0000023914001986 */ /* 0x0001e8000c101524 */
[----:B------:R-:W2:Y:S01]  /*2e40*/  @P0 LDG.E.LTC128B.U16 R15, desc[UR36][R6.64] ;  /* 0x00000024060f0981 */ /* 0x000ea2000c1e1520 */
[----:B------:R-:W-:Y:S01]  /*2e50*/  IMAD.SHL.U32 R121, R96, 0x2, RZ ;  /* 0x0000000260797824 */ /* 0x000fe200078e00ff */
[----:B------:R-:W-:Y:S01]  /*2e60*/  IADD3 R116, P1, R10, R116, RZ ;  /* 0x000000740a747210 */ /* 0x000fe20007f3e0ff */
[----:B------:R-:W-:Y:S01]  /*2e70*/  BSSY B1, `(.L_x_36) ;  /* 0x0000011000017945 */ /* 0x000fe20003800000 */
[----:B------:R-:W-:Y:S02]  /*2e80*/  SHF.L.U64.HI R123, R96, 0x1, R95 ;  /* 0x00000001607b7819 */ /* 0x000fe4000001025f */
[----:B------:R-:W-:Y:S01]  /*2e90*/  IADD3 R112, P2, R121, R20, RZ ;  /* 0x0000001479707210 */ /* 0x000fe20007f5e0ff */
[----:B------:R-:W-:Y:S01]  /*2ea0*/  IMAD.X R117, R11, 0x1, R113, P1 ;  /* 0x000000010b757824 */ /* 0x000fe200008e0671 */
[----:B------:R-:W-:-:S03]  /*2eb0*/  ISETP.GT.AND P1, PT, R3, 0x8, P4 ;  /* 0x000000080300780c */ /* 0x000fc60002724270 */
[----:B------:R-:W-:Y:S02]  /*2ec0*/  IMAD.X R113, R123, 0x1, R21, P2 ;  /* 0x000000017b717824 */ /* 0x000fe400010e0615 */
[----:B------:R-:W-:-:S04]  /*2ed0*/  IMAD.WIDE.U32 R116, R23, R14, R116 ;  /* 0x0000000e17747225 */ /* 0x000fc800078e0074 */
[----:B0-----:R-:W-:Y:S02]  /*2ee0*/  IMAD.IADD R57, R103, 0x1, R117 ;  /* 0x0000000167397824 */ /* 0x001fe400078e0275 */
[----:B--2---:R-:W-:-:S04]  /*2ef0*/  IMAD.U32 R56, R15, 0x10000, RZ ;  /* 0x000100000f387824 */ /* 0x004fc800078e00ff */
[----:B------:R-:W-:Y:S01]  /*2f00*/  FMUL R5, R56, R91 ;  /* 0x0000005b38057220 */ /* 0x000fe20000400000 */
[----:B------:R-:W-:-:S03]  /*2f10*/  LEA R56, P3, R116, R12, 0x1 ;  /* 0x0000000c74387211 */ /* 0x000fc600078608ff */
[----:B------:R-:W-:Y:S01]  /*2f20*/  FFMA R5, R58, R90, R5 ;  /* 0x0000005a3a057223 */ /* 0x000fe20000000005 */
[----:B------:R-:W-:-:S04]  /*2f30*/  LEA.HI.X R57, R116, R13, R57, 0x1, P3 ;  /* 0x0000000d74397211 */ /* 0x000fc800018f0c39 */
[----:B------:R-:W-:-:S05]  /*2f40*/  F2FP.BF16.F32.PACK_AB R5, RZ, R5 ;  /* 0x00000005ff05723e */ /* 0x000fca00000010ff */
[----:B------:R0:W-:Y:S01]  /*2f50*/  @P0 STG.E.U16 desc[UR36][R112.64], R5 ;  /* 0x0000000570000986 */ /* 0x0001e2000c101524 */
[----:B------:R-:W-:Y:S05]  /*2f60*/  @!P1 BRA `(.L_x_37) ;  /* 0x0000000000049947 */ /* 0x000fea0003800000 */
[----:B------:R2:W5:Y:S02]  /*2f70*/  LDG.E.LTC128B.U16 R15, desc[UR36][R56.64+0x2] ;  /* 0x00000224380f7981 */ /* 0x000564000c1e1520 */
.L_x_37:
[----:B------:R-:W-:Y:S05]  /*2f80*/  BSYNC B1 ;  /* 0x0000000000017941 */ /* 0x000fea0003800000 */
.L_x_36:
[----:B-----5:R-:W-:Y:S01]  /*2f90*/  IMAD.U32 R6, R15, 0x10000, RZ ;  /* 0x000100000f067824 */ /* 0x020fe200078e00ff */
[----:B------:R-:W-:Y:S01]  /*2fa0*/  ISETP.GT.AND P4, PT, R4, 0x8, PT ;  /* 0x000000080400780c */ /* 0x000fe20003f84270 */
[----:B------:R-:W-:Y:S01]  /*2fb0*/  IMAD.MOV.U32 R58, RZ, RZ, R112 ;  /* 0x000000ffff3a7224 */ /* 0x000fe200078e0070 */
[----:B------:R-:W-:Y:S01]  /*2fc0*/  BSSY B1, `(.L_x_38) ;  /* 0x000000b000017945 */ /* 0x000fe20003800000 */
[----:B------:R-:W-:Y:S01]  /*2fd0*/  FMUL R6, R6, R91 ;  /* 0x0000005b06067220 */ /* 0x000fe20000400000 */
[----:B------:R-:W-:Y:S02]  /*2fe0*/  ISETP.GT.AND P0, PT, R3, RZ, P4 ;  /* 0x000000ff0300720c */ /* 0x000fe40002704270 */
[----:B------:R-:W-:Y:S01]  /*2ff0*/  P2R R117, PR, RZ, 0x10 ;  /* 0x00000010ff757803 */ /* 0x000fe20000000000 */
[----:B------:R-:W-:Y:S01]  /*3000*/  FFMA R6, R59, R90, R6 ;  /* 0x0000005a3b067223 */ /* 0x000fe20000000006 */
[----:B------:R-:W-:Y:S01]  /*3010*/  IMAD.MOV.U32 R59, RZ, RZ, R113 ;  /* 0x000000ffff3b7224 */ /* 0x000fe200078e0071 */
[----:B------:R-:W-:-:S03]  /*3020*/  PRMT R116, R15, 0x7610, R116 ;  /* 0x000076100f747816 */ /* 0x000fc60000000074 */
[----:B------:R-:W-:-:S05]  /*3030*/  F2FP.BF16.F32.PACK_AB R6, RZ, R6 ;  /* 0x00000006ff06723e */ /* 0x000fca00000010ff */
[----:B------:R3:W-:Y:S01]  /*3040*/  @P1 STG.E.U16 desc[UR36][R58.64+0x2], R6 ;  /* 0x000002063a001986 */ /* 0x0007e2000c101524 */
[----:B------:R-:W-:Y:S05]  /*3050*/  @!P0 BRA `(.L_x_39) ;  /* 0x0000000000048947 */ /* 0x000fea0003800000 */
[----:B------:R4:W5:Y:S02]  /*3060*/  LDG.E.LTC128B.U16 R116, desc[UR36][R8.64+0x10] ;  /* 0x0000102408747981 */ /* 0x000964000c1e1520 */
.L_x_39:
[----:B------:R-:W-:Y:S05]  /*3070*/  BSYNC B1 ;  /* 0x0000000000017941 */ /* 0x000fea0003800000 */
.L_x_38:
[----:B---3-5:R-:W-:Y:S01]  /*3080*/  IMAD.U32 R6, R116, 0x10000, RZ ;  /* 0x0001000074067824 */ /* 0x028fe200078e00ff */
[C---:B0-----:R-:W-:Y:S01]  /*3090*/  SHF.L.U64.HI R5, R97.reuse, 0x1, R94 ;  /* 0x0000000161057819 */ /* 0x041fe2000001025e */
[----:B------:R-:W-:Y:S01]  /*30a0*/  IMAD.SHL.U32 R15, R97, 0x2, RZ ;  /* 0x00000002610f7824 */ /* 0x000fe200078e00ff */
[----:B------:R-:W-:Y:S01]  /*30b0*/  ISETP.GT.AND P3, PT, R4, 0x9, PT ;  /* 0x000000090400780c */ /* 0x000fe20003f64270 */
[----:B------:R-:W-:Y:S01]  /*30c0*/  FMUL R7, R6, R91 ;  /* 0x0000005b06077220 */ /* 0x000fe20000400000 */
[----:B------:R-:W-:Y:S02]  /*30d0*/  BSSY B1, `(.L_x_40) ;  /* 0x000000a000017945 */ /* 0x000fe40003800000 */
[----:B------:R-:W-:Y:S01]  /*30e0*/  IADD3 R6, P1, P2, R15, R20, R121 ;  /* 0x000000140f067210 */ /* 0x000fe20007a3e079 */
[----:B------:R-:W-:Y:S01]  /*30f0*/  FFMA R60, R60, R90, R7 ;  /* 0x0000005a3c3c7223 */ /* 0x000fe20000000007 */
[----:B------:R-:W-:Y:S02]  /*3100*/  P2R R120, PR, RZ, 0x8 ;  /* 0x00000008ff787803 */ /* 0x000fe40000000000 */
[----:B------:R-:W-:-:S02]  /*3110*/  IADD3.X R7, R5, R21, R123, P1, P2 ;  /* 0x0000001505077210 */ /* 0x000fc40000fe447b */
[----:B------:R-:W-:Y:S02]  /*3120*/  F2FP.BF16.F32.PACK_AB R60, RZ, R60 ;  /* 0x0000003cff3c723e */ /* 0x000fe400000010ff */
[----:B------:R-:W-:-:S03]  /*3130*/  ISETP.GT.AND P1, PT, R3, RZ, P3 ;  /* 0x000000ff0300720c */ /* 0x000fc60001f24270 */
[----:B------:R0:W-:Y:S10]  /*3140*/  @P0 STG.E.U16 desc[UR36][R20.64+0x10], R60 ;  /* 0x0000103c14000986 */ /* 0x0001f4000c101524 */
[----:B------:R-:W-:Y:S05]  /*3150*/  @!P1 BRA `(.L_x_41) ;  /* 0x0000000000049947 */ /* 0x000fea0003800000 */
[----:B------:R3:W5:Y:S02]  /*3160*/  LDG.E.LTC128B.U16 R116, desc[UR36][R8.64+0x12] ;  /* 0x0000122408747981 */ /* 0x000764000c1e1520 */
.L_x_41:
[----:B------:R-:W-:Y:S05]  /*3170*/  BSYNC B1 ;  /* 0x0000000000017941 */ /* 0x000fea0003800000 */
.L_x_40:
[----:B0----5:R-:W-:Y:S01]  /*3180*/  IMAD.U32 R60, R116, 0x10000, RZ ;  /* 0x00010000743c7824 */ /* 0x021fe200078e00ff */
[----:B------:R-:W-:Y:S01]  /*3190*/  ISETP.GT.AND P0, PT, R3, 0x8, P4 ;  /* 0x000000080300780c */ /* 0x000fe20002704270 */
[----:B------:R-:W-:Y:S02]  /*31a0*/  BSSY B1, `(.L_x_42) ;  /* 0x0000007000017945 */ /* 0x000fe40003800000 */
[----:B------:R-:W-:-:S04]  /*31b0*/  FMUL R60, R60, R91 ;  /* 0x0000005b3c3c7220 */ /* 0x000fc80000400000 */
[----:B------:R-:W-:-:S05]  /*31c0*/  FFMA R60, R61, R90, R60 ;  /* 0x0000005a3d3c7223 */ /* 0x000fca000000003c */
[----:B------:R-:W-:-:S05]  /*31d0*/  F2FP.BF16.F32.PACK_AB R60, RZ, R60 ;  /* 0x0000003cff3c723e */ /* 0x000fca00000010ff */
[----:B------:R0:W-:Y:S01]  /*31e0*/  @P1 STG.E.U16 desc[UR36][R20.64+0x12], R60 ;  /* 0x0000123c14001986 */ /* 0x0001e2000c101524 */
[----:B------:R-:W-:Y:S05]  /*31f0*/  @!P0 BRA `(.L_x_43) ;  /* 0x0000000000048947 */ /* 0x000fea0003800000 */
[----:B------:R0:W5:Y:S02]  /*3200*/  LDG.E.LTC128B.U16 R116, desc[UR36][R56.64+0x10] ;  /* 0x0000102438747981 */ /* 0x000164000c1e1520 */
.L_x_43:
[----:B------:R-:W-:Y:S05]  /*3210*/  BSYNC B1 ;  /* 0x0000000000017941 */ /* 0x000fea0003800000 */
.L_x_42:
        /* <DEDUP_REMOVED lines=9> */
.L_x_45:
[----:B------:R-:W-:Y:S05]  /*32b0*/  BSYNC B1 ;  /* 0x0000000000017941 */ /* 0x000fea0003800000 */
.L_x_44:
[----:B-----5:R-:W-:Y:S01]  /*32c0*/  IMAD.U32 R60, R116, 0x10000, RZ ;  /* 0x00010000743c7824 */ /* 0x020fe200078e00ff */
[----:B------:R-:W-:Y:S01]  /*32d0*/  IADD3 R123, P0, R110, 0x80, RZ ;  /* 0x000000806e7b7810 */ /* 0x000fe20007f1e0ff */
[----:B------:R-:W-:Y:S01]  /*32e0*/  BSSY B1, `(.L_x_46) ;  /* 0x000000b000017945 */ /* 0x000fe20003800000 */
[----:B------:R-:W-:Y:S01]  /*32f0*/  ISETP.GT.AND P2, PT, R4, 0x10, PT ;  /* 0x000000100400780c */ /* 0x000fe20003f44270 */
[----:B------:R-:W-:Y:S02]  /*3300*/  FMUL R60, R60, R91 ;  /* 0x0000005b3c3c7220 */ /* 0x000fe40000400000 */
[----:B------:R-:W-:Y:S01]  /*3310*/  IMAD.X R111, RZ, RZ, R111, P0 ;  /* 0x000000ffff6f7224 */ /* 0x000fe200000e066f */
[----:B------:R-:W-:Y:S01]  /*3320*/  ISETP.GT.AND P0, PT, R3, RZ, P2 ;  /* 0x000000ff0300720c */ /* 0x000fe20001704270 */
[----:B------:R-:W-:Y:S01]  /*3330*/  FFMA R60, R63, R90, R60 ;  /* 0x0000005a3f3c7223 */ /* 0x000fe2000000003c */
[----:B------:R-:W-:-:S04]  /*3340*/  P2R R121, PR, RZ, 0x4 ;  /* 0x00000004ff797803 */ /* 0x000fc80000000000 */
[----:B------:R-:W-:-:S05]  /*3350*/  F2FP.BF16.F32.PACK_AB R60, RZ, R60 ;  /* 0x0000003cff3c723e */ /* 0x000fca00000010ff */
[----:B------:R0:W-:Y:S02]  /*3360*/  @P1 STG.E.U16 desc[UR36][R58.64+0x12], R60 ;  /* 0x0000123c3a001986 */ /* 0x0001e4000c101524 */
[----:B------:R-:W-:Y:S05]  /*3370*/  @!P0 BRA `(.L_x_47) ;  /* 0x0000000000048947 */ /* 0x000fea0003800000 */
[----:B------:R0:W5:Y:S02]  /*3380*/  LDG.E.LTC128B.U16 R116, desc[UR36][R8.64+0x20] ;  /* 0x0000202408747981 */ /* 0x000164000c1e1520 */
.L_x_47:
[----:B------:R-:W-:Y:S05]  /*3390*/  BSYNC B1 ;  /* 0x0000000000017941 */ /* 0x000fea0003800000 */
.L_x_46:
[----:B0----5:R-:W-:Y:S01]  /*33a0*/  IMAD.U32 R60, R116, 0x10000, RZ ;  /* 0x00010000743c7824 */ /* 0x021fe200078e00ff */
[----:B------:R-:W-:Y:S01]  /*33b0*/  ISETP.GT.AND P1, PT, R4, 0x11, PT ;  /* 0x000000110400780c */ /* 0x000fe20003f24270 */
[-C--:B------:R-:W-:Y:S01]  /*33c0*/  IMAD.WIDE.U32 R62, R123, R108.reuse, R10 ;  /* 0x0000006c7b3e7225 */ /* 0x080fe200078e000a */
[----:B------:R-:W-:Y:S03]  /*33d0*/  BSSY B1, `(.L_x_48) ;  /* 0x0000021000017945 */ /* 0x000fe60003800000 */
[----:B------:R-:W-:Y:S01]  /*33e0*/  FMUL R61, R60, R91 ;  /* 0x0000005b3c3d7220 */ /* 0x000fe20000400000 */
[----:B------:R-:W-:-:S03]  /*33f0*/  IMAD R60, R111, R108, RZ ;  /* 0x0000006c6f3c7224 */ /* 0x000fc600078e02ff */
[----:B------:R-:W-:Y:S01]  /*3400*/  FFMA R61, R64, R90, R61 ;  /* 0x0000005a403d7223 */ /* 0x000fe2000000003d */
[----:B------:R-:W-:-:S04]  /*3410*/  IMAD R107, R123, R109, R60 ;  /* 0x0000006d7b6b7224 */ /* 0x000fc800078e023c */
[----:B------:R-:W-:Y:S01]  /*3420*/  F2FP.BF16.F32.PACK_AB R61, RZ, R61 ;  /* 0x0000003dff3d723e */ /* 0x000fe200000010ff */
[----:B------:R-:W-:-:S03]  /*3430*/  IMAD.IADD R63, R107, 0x1, R63 ;  /* 0x000000016b3f7824 */ /* 0x000fc600078e023f */
[----:B------:R-:W-:Y:S01]  /*3440*/  PRMT R64, R61, 0x7610, R64 ;  /* 0x000076103d407816 */ /* 0x000fe20000000040 */
[----:B------:R-:W-:-:S04]  /*3450*/  IMAD.WIDE.U32 R60, R123, R108, R104 ;  /* 0x0000006c7b3c7225 */ /* 0x000fc800078e0068 */
[----:B------:R0:W-:Y:S01]  /*3460*/  @P0 STG.E.U16 desc[UR36][R20.64+0x20], R64 ;  /* 0x0000204014000986 */ /* 0x0001e2000c101524 */
[----:B------:R-:W-:Y:S01]  /*3470*/  IMAD.WIDE.U32 R110, R23, R14, R62 ;  /* 0x0000000e176e7225 */ /* 0x000fe200078e003e */
[----:B------:R-:W-:-:S03]  /*3480*/  LEA R62, P0, R60, R12, 0x1 ;  /* 0x0000000c3c3e7211 */ /* 0x000fc600078008ff */
[----:B------:R-:W-:Y:S02]  /*3490*/  IMAD.IADD R61, R61, 0x1, R107 ;  /* 0x000000013d3d7824 */ /* 0x000fe400078e026b */
[----:B------:R-:W-:-:S03]  /*34a0*/  IMAD.WIDE.U32 R108, R123, R108, R114 ;  /* 0x0000006c7b6c7225 */ /* 0x000fc600078e0072 */
[----:B------:R-:W-:Y:S01]  /*34b0*/  LEA.HI.X R63, R60, R13, R61, 0x1, P0 ;  /* 0x0000000d3c3f7211 */ /* 0x000fe200000f0c3d */
[----:B------:R-:W-:Y:S01]  /*34c0*/  IMAD.IADD R61, R103, 0x1, R111 ;  /* 0x00000001673d7824 */ /* 0x000fe200078e026f */
[----:B------:R-:W-:Y:S01]  /*34d0*/  LEA R60, P0, R110, R12, 0x1 ;  /* 0x0000000c6e3c7211 */ /* 0x000fe200078008ff */
[----:B------:R-:W-:-:S03]  /*34e0*/  IMAD.IADD R107, R107, 0x1, R109 ;  /* 0x000000016b6b7824 */ /* 0x000fc600078e026d */
[----:B------:R-:W-:Y:S02]  /*34f0*/  LEA.HI.X R61, R110, R13, R61, 0x1, P0 ;  /* 0x0000000d6e3d7211 */ /* 0x000fe400000f0c3d */
[----:B------:R-:W-:-:S05]  /*3500*/  IADD3 R106, P0, R106, R108, RZ ;  /* 0x0000006c6a6a7210 */ /* 0x000fca0007f1e0ff */
[----:B0-----:R-:W-:Y:S01]  /*3510*/  IMAD.X R64, R107, 0x1, R105, P0 ;  /* 0x000000016b407824 */ /* 0x001fe200000e0669 */
[----:B------:R-:W-:-:S05]  /*3520*/  IADD3 R104, P0, R10, R108, RZ ;  /* 0x0000006c0a687210 */ /* 0x000fca0007f1e0ff */
[----:B------:R-:W-:Y:S01]  /*3530*/  IMAD.X R105, R11, 0x1, R107, P0 ;  /* 0x000000010b697824 */ /* 0x000fe200000e066b */
[----:B------:R-:W-:Y:S01]  /*3540*/  LEA R10, P0, R106, R12, 0x1 ;  /* 0x0000000c6a0a7211 */ /* 0x000fe200078008ff */
[----:B------:R-:W-:-:S03]  /*3550*/  IMAD.WIDE.U32 R104, R23, R14, R104 ;  /* 0x0000000e17687225 */ /* 0x000fc600078e0068 */
[----:B------:R-:W-:Y:S01]  /*3560*/  LEA.HI.X R11, R106, R13, R64, 0x1, P0 ;  /* 0x0000000d6a0b7211 */ /* 0x000fe200000f0c40 */
[----:B------:R-:W-:Y:S01]  /*3570*/  IMAD.IADD R103, R103, 0x1, R105 ;  /* 0x0000000167677824 */ /* 0x000fe200078e0269 */
[----:B------:R-:W-:-:S04]  /*3580*/  LEA R12, P0, R104, R12, 0x1 ;  /* 0x0000000c680c7211 */ /* 0x000fc800078008ff */
[----:B------:R-:W-:Y:S02]  /*3590*/  LEA.HI.X R13, R104, R13, R103, 0x1, P0 ;  /* 0x0000000d680d7211 */ /* 0x000fe400000f0c67 */
[----:B------:R-:W-:Y:S02]  /*35a0*/  ISETP.GT.AND P0, PT, R3, RZ, P1 ;  /* 0x000000ff0300720c */ /* 0x000fe40000f04270 */
[----:B------:R-:W-:-:S11]  /*35b0*/  P2R R103, PR, RZ, 0x2 ;  /* 0x00000002ff677803 */ /* 0x000fd60000000000 */
[----:B------:R-:W-:Y:S05]  /*35c0*/  @!P0 BRA `(.L_x_49) ;  /* 0x0000000000048947 */ /* 0x000fea0003800000 */
[----:B------:R0:W5:Y:S02]  /*35d0*/  LDG.E.LTC128B.U16 R116, desc[UR36][R8.64+0x22] ;  /* 0x0000222408747981 */ /* 0x000164000c1e1520 */
.L_x_49:
[----:B------:R-:W-:Y:S05]  /*35e0*/  BSYNC B1 ;  /* 0x0000000000017941 */ /* 0x000fea0003800000 */
.L_x_48:
[----:B-----5:R-:W-:Y:S01]  /*35f0*/  IMAD.U32 R14, R116, 0x10000, RZ ;  /* 0x00010000740e7824 */ /* 0x020fe200078e00ff */
[----:B------:R-:W-:Y:S03]  /*3600*/  BSSY B1, `(.L_x_50) ;  /* 0x0000008000017945 */ /* 0x000fe60003800000 */
[----:B------:R-:W-:-:S04]  /*3610*/  FMUL R14, R14, R91 ;  /* 0x0000005b0e0e7220 */ /* 0x000fc80000400000 */
[----:B------:R-:W-:-:S05]  /*3620*/  FFMA R14, R65, R90, R14 ;  /* 0x0000005a410e7223 */ /* 0x000fca000000000e */
[----:B------:R-:W-:-:S05]  /*3630*/  F2FP.BF16.F32.PACK_AB R14, RZ, R14 ;  /* 0x0000000eff0e723e */ /* 0x000fca00000010ff */
[----:B------:R0:W-:Y:S01]  /*3640*/  @P0 STG.E.U16 desc[UR36][R20.64+0x22], R14 ;  /* 0x0000220e14000986 */ /* 0x0001e2000c101524 */
[----:B------:R-:W-:-:S13]  /*3650*/  ISETP.GT.AND P0, PT, R3, 0x8, P2 ;  /* 0x000000080300780c */ /* 0x000fda0001704270 */
[----:B0-----:R-:W-:Y:S05]  /*3660*/  @!P0 BRA `(.L_x_51) ;  /* 0x0000000000048947 */ /* 0x001fea0003800000 */
[----:B------:R0:W5:Y:S02]  /*3670*/  LDG.E.LTC128B.U16 R116, desc[UR36][R56.64+0x20] ;  /* 0x0000202438747981 */ /* 0x000164000c1e1520 */
.L_x_51:
[----:B------:R-:W-:Y:S05]  /*3680*/  BSYNC B1 ;  /* 0x0000000000017941 */ /* 0x000fea0003800000 */
.L_x_50:
        /* <DEDUP_REMOVED lines=9> */
.L_x_53:
[----:B------:R-:W-:Y:S05]  /*3720*/  BSYNC B1 ;  /* 0x0000000000017941 */ /* 0x000fea0003800000 */
.L_x_52:
[----:B-----5:R-:W-:Y:S01]  /*3730*/  IMAD.U32 R14, R116, 0x10000, RZ ;  /* 0x00010000740e7824 */ /* 0x020fe200078e00ff */
[----:B------:R-:W-:Y:S01]  /*3740*/  ISETP.GT.AND P2, PT, R4, 0x18, PT ;  /* 0x000000180400780c */ /* 0x000fe20003f44270 */
[----:B------:R-:W-:Y:S02]  /*3750*/  BSSY B1, `(.L_x_54) ;  /* 0x0000009000017945 */ /* 0x000fe40003800000 */
[----:B------:R-:W-:Y:S01]  /*3760*/  FMUL R14, R14, R91 ;  /* 0x0000005b0e0e7220 */ /* 0x000fe20000400000 */
[----:B------:R-:W-:-:S03]  /*3770*/  P2R R104, PR, RZ, 0x4 ;  /* 0x00000004ff687803 */ /* 0x000fc60000000000 */
[----:B------:R-:W-:-:S05]  /*3780*/  FFMA R14, R67, R90, R14 ;  /* 0x0000005a430e7223 */ /* 0x000fca000000000e */
[----:B------:R-:W-:-:S05]  /*3790*/  F2FP.BF16.F32.PACK_AB R14, RZ, R14 ;  /* 0x0000000eff0e723e */ /* 0x000fca00000010ff */
[----:B------:R0:W-:Y:S01]  /*37a0*/  @P0 STG.E.U16 desc[UR36][R58.64+0x22], R14 ;  /* 0x0000220e3a000986 */ /* 0x0001e2000c101524 */
[----:B------:R-:W-:-:S13]  /*37b0*/  ISETP.GT.AND P0, PT, R3, RZ, P2 ;  /* 0x000000ff0300720c */ /* 0x000fda0001704270 */
[----:B0-----:R-:W-:Y:S05]  /*37c0*/  @!P0 BRA `(.L_x_55) ;  /* 0x0000000000048947 */ /* 0x001fea0003800000 */
[----:B------:R0:W5:Y:S02]  /*37d0*/  LDG.E.LTC128B.U16 R116, desc[UR36][R8.64+0x30] ;  /* 0x0000302408747981 */ /* 0x000164000c1e1520 */
.L_x_55:
[----:B------:R-:W-:Y:S05]  /*37e0*/  BSYNC B1 ;  /* 0x0000000000017941 */ /* 0x000fea0003800000 */
.L_x_54:
[----:B-----5:R-:W-:Y:S01]  /*37f0*/  IMAD.U32 R14, R116, 0x10000, RZ ;  /* 0x00010000740e7824 */ /* 0x020fe200078e00ff */
[----:B------:R-:W-:Y:S01]  /*3800*/  ISETP.GT.AND P1, PT, R4, 0x19, PT ;  /* 0x000000190400780c */ /* 0x000fe20003f24270 */
[----:B------:R-:W-:Y:S02]  /*3810*/  BSSY B1, `(.L_x_56) ;  /* 0x0000009000017945 */ /* 0x000fe40003800000 */
[----:B------:R-:W-:-:S04]  /*3820*/  FMUL R23, R14, R91 ;  /* 0x0000005b0e177220 */ /* 0x000fc80000400000 */
[----:B------:R-:W-:Y:S01]  /*3830*/  FFMA R23, R68, R90, R23 ;  /* 0x0000005a44177223 */ /* 0x000fe20000000017 */
[----:B------:R-:W-:-:S04]  /*3840*/  P2R R68, PR, RZ, 0x2 ;  /* 0x00000002ff447803 */ /* 0x000fc80000000000 */
[----:B------:R-:W-:-:S05]  /*3850*/  F2FP.BF16.F32.PACK_AB R23, RZ, R23 ;  /* 0x00000017ff17723e */ /* 0x000fca00000010ff */
[----:B------:R0:W-:Y:S01]  /*3860*/  @P0 STG.E.U16 desc[UR36][R20.64+0x30], R23 ;  /* 0x0000301714000986 */ /* 0x0001e2000c101524 */
[----:B------:R-:W-:-:S13]  /*3870*/  ISETP.GT.AND P0, PT, R3, RZ, P1 ;  /* 0x000000ff0300720c */ /* 0x000fda0000f04270 */
[----:B0-----:R-:W-:Y:S05]  /*3880*/  @!P0 BRA `(.L_x_57) ;  /* 0x0000000000048947 */ /* 0x001fea0003800000 */
[----:B------:R0:W5:Y:S02]  /*3890*/  LDG.E.LTC128B.U16 R116, desc[UR36][R8.64+0x32] ;  /* 0x0000322408747981 */ /* 0x000164000c1e1520 */
.L_x_57:
[----:B------:R-:W-:Y:S05]  /*38a0*/  BSYNC B1 ;  /* 0x0000000000017941 */ /* 0x000fea0003800000 */
.L_x_56:
        /* <DEDUP_REMOVED lines=9> */
.L_x_59:
[----:B------:R-:W-:Y:S05]  /*3940*/  BSYNC B1 ;  /* 0x0000000000017941 */ /* 0x000fea0003800000 */
.L_x_58:
        /* <DEDUP_REMOVED lines=9> */
.L_x_61:
[----:B------:R-:W-:Y:S05]  /*39e0*/  BSYNC B1 ;  /* 0x0000000000017941 */ /* 0x000fea0003800000 */
.L_x_60:
        /* <DEDUP_REMOVED lines=11> */
.L_x_63:
[----:B------:R-:W-:Y:S05]  /*3aa0*/  BSYNC B1 ;  /* 0x0000000000017941 */ /* 0x000fea0003800000 */
.L_x_62:
        /* <DEDUP_REMOVED lines=11> */
.L_x_65:
[----:B------:R-:W-:Y:S05]  /*3b60*/  BSYNC B1 ;  /* 0x0000000000017941 */ /* 0x000fea0003800000 */
.L_x_64:
        /* <DEDUP_REMOVED lines=9> */
.L_x_67:
[----:B------:R-:W-:Y:S05]  /*3c00*/  BSYNC B1 ;  /* 0x0000000000017941 */ /* 0x000fea0003800000 */
.L_x_66:
        /* <DEDUP_REMOVED lines=9> */
.L_x_69:
[----:B------:R-:W-:Y:S05]  /*3ca0*/  BSYNC B1 ;  /* 0x0000000000017941 */ /* 0x000fea0003800000 */
.L_x_68:
        /* <DEDUP_REMOVED lines=11> */
.L_x_71:
[----:B------:R-:W-:Y:S05]  /*3d60*/  BSYNC B1 ;  /* 0x0000000000017941 */ /* 0x000fea0003800000 */
.L_x_70:
        /* <DEDUP_REMOVED lines=11> */
.L_x_73:
[----:B------:R-:W-:Y:S05]  /*3e20*/  BSYNC B1 ;  /* 0x0000000000017941 */ /* 0x000fea0003800000 */
.L_x_72:
        /* <DEDUP_REMOVED lines=9> */
.L_x_75:
[----:B------:R-:W-:Y:S05]  /*3ec0*/  BSYNC B1 ;  /* 0x0000000000017941 */ /* 0x000fea0003800000 */
.L_x_74:
        /* <DEDUP_REMOVED lines=9> */
.L_x_77:
[----:B------:R-:W-:Y:S05]  /*3f60*/  BSYNC B1 ;  /* 0x0000000000017941 */ /* 0x000fea0003800000 */
.L_x_76:
[----:B-----5:R-:W-:Y:S01]  /*3f70*/  IMAD.U32 R14, R116, 0x10000, RZ ;  /* 0x00010000740e7824 */ /* 0x020fe200078e00ff */
[----:B------:R-:W-:Y:S01]  /*3f80*/  ISETP.GT.AND P3, PT, R4, 0x30, PT ;  /* 0x000000300400780c */ /* 0x000fe20003f64270 */
[----:B------:R-:W-:Y:S02]  /*3f90*/  BSSY B1, `(.L_x_78) ;  /* 0x0000008000017945 */ /* 0x000fe40003800000 */
[----:B------:R-:W-:-:S04]  /*3fa0*/  FMUL R14, R14, R91 ;  /* 0x0000005b0e0e7220 */ /* 0x000fc80000400000 */
[----:B------:R-:W-:-:S05]  /*3fb0*/  FFMA R14, R79, R90, R14 ;  /* 0x0000005a4f0e7223 */ /* 0x000fca000000000e */
[----:B------:R-:W-:-:S05]  /*3fc0*/  F2FP.BF16.F32.PACK_AB R14, RZ, R14 ;  /* 0x0000000eff0e723e */ /* 0x000fca00000010ff */
[----:B------:R0:W-:Y:S01]  /*3fd0*/  @P0 STG.E.U16 desc[UR36][R58.64+0x52], R14 ;  /* 0x0000520e3a000986 */ /* 0x0001e2000c101524 */
[----:B------:R-:W-:-:S13]  /*3fe0*/  ISETP.GT.AND P0, PT, R3, RZ, P3 ;  /* 0x000000ff0300720c */ /* 0x000fda0001f04270 */
[----:B0-----:R-:W-:Y:S05]  /*3ff0*/  @!P0 BRA `(.L_x_79) ;  /* 0x0000000000048947 */ /* 0x001fea0003800000 */
[----:B------:R0:W5:Y:S02]  /*4000*/  LDG.E.LTC128B.U16 R116, desc[UR36][R8.64+0x60] ;  /* 0x0000602408747981 */ /* 0x000164000c1e1520 */
.L_x_79:
[----:B------:R-:W-:Y:S05]  /*4010*/  BSYNC B1 ;  /* 0x0000000000017941 */ /* 0x000fea0003800000 */
.L_x_78:
        /* <DEDUP_REMOVED lines=10> */
.L_x_81:
[----:B------:R-:W-:Y:S05]  /*40c0*/  BSYNC B1 ;  /* 0x0000000000017941 */ /* 0x000fea0003800000 */
.L_x_80:
        /* <DEDUP_REMOVED lines=9> */
.L_x_83:
[----:B------:R-:W-:Y:S05]  /*4160*/  BSYNC B1 ;  /* 0x0000000000017941 */ /* 0x000fea0003800000 */
.L_x_82:
        /* <DEDUP_REMOVED lines=9> */
.L_x_85:
[----:B------:R-:W-:Y:S05]  /*4200*/  BSYNC B1 ;  /* 0x0000000000017941 */ /* 0x000fea0003800000 */
.L_x_84:
        /* <DEDUP_REMOVED lines=10> */
.L_x_87:
[----:B------:R-:W-:Y:S05]  /*42b0*/  BSYNC B1 ;  /* 0x0000000000017941 */ /* 0x000fea0003800000 */
.L_x_86:
[----:B-----5:R-:W-:Y:S01]  /*42c0*/  IMAD.U32 R14, R116, 0x10000, RZ ;  /* 0x00010000740e7824 */ /* 0x020fe200078e00ff */
[----:B------:R-:W-:Y:S03]  /*42d0*/  BSSY B1, `(.L_x_88) ;  /* 0x000000f000017945 */ /* 0x000fe60003800000 */
[----:B------:R-:W-:-:S04]  /*42e0*/  FMUL R23, R14, R91 ;  /* 0x0000005b0e177220 */ /* 0x000fc80000400000 */
[----:B------:R-:W-:-:S05]  /*42f0*/  FFMA R23, R84, R90, R23 ;  /* 0x0000005a54177223 */ /* 0x000fca0000000017 */
[----:B------:R-:W-:-:S05]  /*4300*/  F2FP.BF16.F32.PACK_AB R23, RZ, R23 ;  /* 0x00000017ff17723e */ /* 0x000fca00000010ff */
[----:B------:R0:W-:Y:S01]  /*4310*/  @P0 STG.E.U16 desc[UR36][R20.64+0x70], R23 ;  /* 0x0000701714000986 */ /* 0x0001e2000c101524 */
[----:B------:R-:W-:-:S05]  /*4320*/  IADD3 R64, P0, R15, R112, RZ ;  /* 0x000000700f407210 */ /* 0x000fca0007f1e0ff */
[----:B------:R-:W-:Y:S01]  /*4330*/  IMAD.X R65, R5, 0x1, R113, P0 ;  /* 0x0000000105417824 */ /* 0x000fe200000e0671 */
[----:B------:R-:W-:-:S05]  /*4340*/  IADD3 R66, P0, R15, R112, RZ ;  /* 0x000000700f427210 */ /* 0x000fca0007f1e0ff */
[----:B------:R-:W-:Y:S01]  /*4350*/  IMAD.X R67, R5, 0x1, R113, P0 ;  /* 0x0000000105437824 */ /* 0x000fe200000e0671 */
[----:B------:R-:W-:-:S05]  /*4360*/  IADD3 R14, P0, R15, R20, RZ ;  /* 0x000000140f0e7210 */ /* 0x000fca0007f1e0ff */
[----:B------:R-:W-:Y:S01]  /*4370*/  IMAD.X R15, R5, 0x1, R21, P0 ;  /* 0x00000001050f7824 */ /* 0x000fe200000e0615 */
[----:B------:R-:W-:-:S04]  /*4380*/  ISETP.GT.AND P0, PT, R4, 0x39, PT ;  /* 0x000000390400780c */ /* 0x000fc80003f04270 */
[----:B------:R-:W-:-:S13]  /*4390*/  ISETP.GT.AND P4, PT, R3, RZ, P0 ;  /* 0x000000ff0300720c */ /* 0x000fda0000784270 */
[----:B0-----:R-:W-:Y:S05]  /*43a0*/  @!P4 BRA `(.L_x_89) ;  /* 0x000000000004c947 */ /* 0x001fea0003800000 */
[----:B------:R0:W5:Y:S02]  /*43b0*/  LDG.E.LTC128B.U16 R116, desc[UR36][R8.64+0x72] ;  /* 0x0000722408747981 */ /* 0x000164000c1e1520 */
.L_x_89:
[----:B------:R-:W-:Y:S05]  /*43c0*/  BSYNC B1 ;  /* 0x0000000000017941 */ /* 0x000fea0003800000 */
.L_x_88:
        /* <DEDUP_REMOVED lines=9> */
.L_x_91:
[----:B------:R-:W-:Y:S05]  /*4460*/  BSYNC B1 ;  /* 0x0000000000017941 */ /* 0x000fea0003800000 */
.L_x_90:
        /* <DEDUP_REMOVED lines=9> */
.L_x_93:
[----:B------:R-:W-:Y:S05]  /*4500*/  BSYNC B1 ;  /* 0x0000000000017941 */ /* 0x000fea0003800000 */
.L_x_92:
[----:B-----5:R-:W-:-:S04]  /*4510*/  IMAD.U32 R4, R116, 0x10000, RZ ;  /* 0x0001000074047824 */ /* 0x020fc800078e00ff */
[----:B------:R-:W-:-:S04]  /*4520*/  FMUL R4, R4, R91 ;  /* 0x0000005b04047220 */ /* 0x000fc80000400000 */
[----:B------:R-:W-:-:S05]  /*4530*/  FFMA R4, R87, R90, R4 ;  /* 0x0000005a57047223 */ /* 0x000fca0000000004 */
[----:B------:R-:W-:-:S04]  /*4540*/  F2FP.BF16.F32.PACK_AB R4, RZ, R4 ;  /* 0x00000004ff04723e */ /* 0x000fc800000010ff */
[----:B-1-34-:R-:W-:-:S05]  /*4550*/  PRMT R8, R4, 0x7610, R8 ;  /* 0x0000761004087816 */ /* 0x01afca0000000008 */
[----:B------:R1:W-:Y:S01]  /*4560*/  @P4 STG.E.U16 desc[UR36][R58.64+0x72], R8 ;  /* 0x000072083a004986 */ /* 0x0003e2000c101524 */
[----:B------:R-:W-:-:S13]  /*4570*/  ISETP.GT.AND P4, PT, R3, 0x80, P6 ;  /* 0x000000800300780c */ /* 0x000fda0003784270 */
[----:B------:R-:W3:Y:S01]  /*4580*/  @P4 LDG.E.LTC128B.U16 R116, desc[UR36][R62.64] ;  /* 0x000000243e744981 */ /* 0x000ee2000c1e1520 */
[----:B------:R-:W-:Y:S01]  /*4590*/  BSSY B1, `(.L_x_94) ;  /* 0x000000a000017945 */ /* 0x000fe20003800000 */
[----:B---3--:R-:W-:-:S04]  /*45a0*/  IMAD.U32 R4, R116, 0x10000, RZ ;  /* 0x0001000074047824 */ /* 0x008fc800078e00ff */
[----:B------:R-:W-:-:S04]  /*45b0*/  FMUL R5, R4, R91 ;  /* 0x0000005b04057220 */ /* 0x000fc80000400000 */
[----:B------:R-:W-:-:S05]  /*45c0*/  FFMA R5, R24, R90, R5 ;  /* 0x0000005a18057223 */ /* 0x000fca0000000005 */
[----:B------:R-:W-:-:S05]  /*45d0*/  F2FP.BF16.F32.PACK_AB R5, RZ, R5 ;  /* 0x00000005ff05723e */ /* 0x000fca00000010ff */
[----:B------:R1:W-:Y:S01]  /*45e0*/  @P4 STG.E.U16 desc[UR36][R14.64], R5 ;  /* 0x000000050e004986 */ /* 0x0003e2000c101524 */
[----:B------:R-:W-:-:S04]  /*45f0*/  ISETP.NE.AND P4, PT, R119, RZ, PT ;  /* 0x000000ff7700720c */ /* 0x000fc80003f85270 */
[----:B------:R-:W-:-:S13]  /*4600*/  ISETP.GT.AND P4, PT, R3, 0x80, P4 ;  /* 0x000000800300780c */ /* 0x000fda0002784270 */
[----:B-1----:R-:W-:Y:S05]  /*4610*/  @!P4 BRA `(.L_x_95) ;  /* 0x000000000004c947 */ /* 0x002fea0003800000 */
[----:B------:R1:W5:Y:S02]  /*4620*/  LDG.E.LTC128B.U16 R116, desc[UR36][R60.64+0x2] ;  /* 0x000002243c747981 */ /* 0x000364000c1e1520 */
.L_x_95:
[----:B------:R-:W-:Y:S05]  /*4630*/  BSYNC B1 ;  /* 0x0000000000017941 */ /* 0x000fea0003800000 */
.L_x_94:
[----:B-----5:R-:W-:Y:S01]  /*4640*/  IMAD.U32 R4, R116, 0x10000, RZ ;  /* 0x0001000074047824 */ /* 0x020fe200078e00ff */
[----:B------:R-:W-:Y:S01]  /*4650*/  ISETP.GT.AND P6, PT, R3, 0x88, P6 ;  /* 0x000000880300780c */ /* 0x000fe200037c4270 */
[----:B------:R-:W-:Y:S01]  /*4660*/  @P4 IMAD.MOV.U32 R5, RZ, RZ, R15 ;  /* 0x000000ffff054224 */ /* 0x000fe200078e000f */
[----:B------:R-:W-:Y:S01]  /*4670*/  BSSY B1, `(.L_x_96) ;  /* 0x0000009000017945 */ /* 0x000fe20003800000 */
[----:B------:R-:W-:-:S04]  /*4680*/  FMUL R4, R4, R91 ;  /* 0x0000005b04047220 */ /* 0x000fc80000400000 */
[----:B------:R-:W-:-:S05]  /*4690*/  FFMA R4, R25, R90, R4 ;  /* 0x0000005a19047223 */ /* 0x000fca0000000004 */
[----:B------:R-:W-:-:S04]  /*46a0*/  F2FP.BF16.F32.PACK_AB R4, RZ, R4 ;  /* 0x00000004ff04723e */ /* 0x000fc800000010ff */
[----:B------:R-:W-:Y:S01]  /*46b0*/  PRMT R8, R4, 0x7610, R8 ;  /* 0x0000761004087816 */ /* 0x000fe20000000008 */
[----:B------:R-:W-:-:S05]  /*46c0*/  @P4 IMAD.MOV.U32 R4, RZ, RZ, R14 ;  /* 0x000000ffff044224 */ /* 0x000fca00078e000e */
[----:B------:R3:W-:Y:S01]  /*46d0*/  @P4 STG.E.U16 desc[UR36][R4.64+0x2], R8 ;  /* 0x0000020804004986 */ /* 0x0007e2000c101524 */
[----:B------:R-:W-:Y:S05]  /*46e0*/  @!P6 BRA `(.L_x_97) ;  /* 0x000000000004e947 */ /* 0x000fea0003800000 */
[----:B------:R4:W5:Y:S02]  /*46f0*/  LDG.E.LTC128B.U16 R116, desc[UR36][R10.64] ;  /* 0x000000240a747981 */ /* 0x000964000c1e1520 */
.L_x_97:
[----:B------:R-:W-:Y:S05]  /*4700*/  BSYNC B1 ;  /* 0x0000000000017941 */ /* 0x000fea0003800000 */
.L_x_96:
[----:B---3-5:R-:W-:Y:S01]  /*4710*/  IMAD.U32 R4, R116, 0x10000, RZ ;  /* 0x0001000074047824 */ /* 0x028fe200078e00ff */
[----:B------:R-:W-:Y:S01]  /*4720*/  ISETP.NE.AND P4, PT, R119, RZ, PT ;  /* 0x000000ff7700720c */ /* 0x000fe20003f85270 */
[----:B------:R-:W-:Y:S02]  /*4730*/  BSSY B1, `(.L_x_98) ;  /* 0x0000008000017945 */ /* 0x000fe40003800000 */
[----:B------:R-:W-:Y:S01]  /*4740*/  FMUL R5, R4, R91 ;  /* 0x0000005b04057220 */ /* 0x000fe20000400000 */
[----:B------:R-:W-:-:S03]  /*4750*/  ISETP.GT.AND P4, PT, R3, 0x88, P4 ;  /* 0x000000880300780c */ /* 0x000fc60002784270 */
[----:B------:R-:W-:-:S05]  /*4760*/  FFMA R5, R26, R90, R5 ;  /* 0x0000005a1a057223 */ /* 0x000fca0000000005 */
[----:B------:R-:W-:-:S05]  /*4770*/  F2FP.BF16.F32.PACK_AB R5, RZ, R5 ;  /* 0x00000005ff05723e */ /* 0x000fca00000010ff */
[----:B------:R3:W-:Y:S01]  /*4780*/  @P6 STG.E.U16 desc[UR36][R64.64], R5 ;  /* 0x0000000540006986 */ /* 0x0007e2000c101524 */
[----:B------:R-:W-:Y:S05]  /*4790*/  @!P4 BRA `(.L_x_99) ;  /* 0x000000000004c947 */ /* 0x000fea0003800000 */
[----:B------:R0:W5:Y:S02]  /*47a0*/  LDG.E.LTC128B.U16 R116, desc[UR36][R12.64+0x2] ;  /* 0x000002240c747981 */ /* 0x000164000c1e1520 */
.L_x_99:
[----:B------:R-:W-:Y:S05]  /*47b0*/  BSYNC B1 ;  /* 0x0000000000017941 */ /* 0x000fea0003800000 */
.L_x_98:
[----:B-----5:R-:W-:Y:S01]  /*47c0*/  IMAD.U32 R4, R116, 0x10000, RZ ;  /* 0x0001000074047824 */ /* 0x020fe200078e00ff */
[----:B------:R-:W-:Y:S01]  /*47d0*/  ISETP.NE.AND P6, PT, R117, RZ, PT ;  /* 0x000000ff7500720c */ /* 0x000fe20003fc5270 */
[----:B------:R-:W-:Y:S02]  /*47e0*/  BSSY B1, `(.L_x_100) ;  /* 0x0000008000017945 */ /* 0x000fe40003800000 */
[----:B------:R-:W-:-:S04]  /*47f0*/  FMUL R4, R4, R91 ;  /* 0x0000005b04047220 */ /* 0x000fc80000400000 */
[----:B------:R-:W-:-:S05]  /*4800*/  FFMA R4, R27, R90, R4 ;  /* 0x0000005a1b047223 */ /* 0x000fca0000000004 */
[----:B------:R-:W-:-:S05]  /*4810*/  F2FP.BF16.F32.PACK_AB R4, RZ, R4 ;  /* 0x00000004ff04723e */ /* 0x000fca00000010ff */
[----:B------:R0:W-:Y:S01]  /*4820*/  @P4 STG.E.U16 desc[UR36][R66.64+0x2], R4 ;  /* 0x0000020442004986 */ /* 0x0001e2000c101524 */
[----:B------:R-:W-:-:S13]  /*4830*/  ISETP.GT.AND P4, PT, R3, 0x80, P6 ;  /* 0x000000800300780c */ /* 0x000fda0003784270 */
[----:B0-----:R-:W-:Y:S05]  /*4840*/  @!P4 BRA `(.L_x_101) ;  /* 0x000000000004c947 */ /* 0x001fea0003800000 */
[----:B------:R0:W5:Y:S02]  /*4850*/  LDG.E.LTC128B.U16 R116, desc[UR36][R60.64+0x10] ;  /* 0x000010243c747981 */ /* 0x000164000c1e1520 */
.L_x_101:
[----:B------:R-:W-:Y:S05]  /*4860*/  BSYNC B1 ;  /* 0x0000000000017941 */ /* 0x000fea0003800000 */
.L_x_100:
[----:B-----5:R-:W-:Y:S01]  /*4870*/  IMAD.U32 R4, R116, 0x10000, RZ ;  /* 0x0001000074047824 */ /* 0x020fe200078e00ff */
[----:B------:R-:W-:Y:S01]  /*4880*/  ISETP.NE.AND P6, PT, R120, RZ, PT ;  /* 0x000000ff7800720c */ /* 0x000fe20003fc5270 */
[----:B------:R-:W-:Y:S02]  /*4890*/  BSSY B1, `(.L_x_102) ;  /* 0x000000b000017945 */ /* 0x000fe40003800000 */
[----:B---3--:R-:W-:Y:S01]  /*48a0*/  FMUL R5, R4, R91 ;  /* 0x0000005b04057220 */ /* 0x008fe20000400000 */
[----:B------:R-:W-:-:S03]  /*48b0*/  @P4 IMAD.MOV.U32 R4, RZ, RZ, R14 ;  /* 0x000000ffff044224 */ /* 0x000fc600078e000e */
[----:B------:R-:W-:-:S05]  /*48c0*/  FFMA R5, R28, R90, R5 ;  /* 0x0000005a1c057223 */ /* 0x000fca0000000005 */
[----:B------:R-:W-:-:S04]  /*48d0*/  F2FP.BF16.F32.PACK_AB R5, RZ, R5 ;  /* 0x00000005ff05723e */ /* 0x000fc800000010ff */
[----:B------:R-:W-:Y:S01]  /*48e0*/  PRMT R8, R5, 0x7610, R8 ;  /* 0x0000761005087816 */ /* 0x000fe20000000008 */
[----:B------:R-:W-:-:S05]  /*48f0*/  @P4 IMAD.MOV.U32 R5, RZ, RZ, R15 ;  /* 0x000000ffff054224 */ /* 0x000fca00078e000f */
[----:B------:R3:W-:Y:S01]  /*4900*/  @P4 STG.E.U16 desc[UR36][R4.64+0x10], R8 ;  /* 0x0000100804004986 */ /* 0x0007e2000c101524 */
[----:B------:R-:W-:-:S13]  /*4910*/  ISETP.GT.AND P4, PT, R3, 0x80, P6 ;  /* 0x000000800300780c */ /* 0x000fda0003784270 */
[----:B---3--:R-:W-:Y:S05]  /*4920*/  @!P4 BRA `(.L_x_103) ;  /* 0x000000000004c947 */ /* 0x008fea0003800000 */
[----:B------:R3:W5:Y:S02]  /*4930*/  LDG.E.LTC128B.U16 R116, desc[UR36][R60.64+0x12] ;  /* 0x000012243c747981 */ /* 0x000764000c1e1520 */
.L_x_103:
[----:B------:R-:W-:Y:S05]  /*4940*/  BSYNC B1 ;  /* 0x0000000000017941 */ /* 0x000fea0003800000 */
.L_x_102:
[----:B-----5:R-:W-:Y:S01]  /*4950*/  IMAD.U32 R4, R116, 0x10000, RZ ;  /* 0x0001000074047824 */ /* 0x020fe200078e00ff */
[----:B------:R-:W-:Y:S01]  /*4960*/  BSSY B1, `(.L_x_104) ;  /* 0x000000c000017945 */ /* 0x000fe20003800000 */
[----:B------:R-:W-:Y:S02]  /*4970*/  @P4 IMAD.MOV.U32 R5, RZ, RZ, R15 ;  /* 0x000000ffff054224 */ /* 0x000fe400078e000f */
[----:B------:R-:W-:-:S04]  /*4980*/  FMUL R4, R4, R91 ;  /* 0x0000005b04047220 */ /* 0x000fc80000400000 */
[----:B------:R-:W-:-:S05]  /*4990*/  FFMA R4, R29, R90, R4 ;  /* 0x0000005a1d047223 */ /* 0x000fca0000000004 */
[----:B------:R-:W-:-:S04]  /*49a0*/  F2FP.BF16.F32.PACK_AB R4, RZ, R4 ;  /* 0x00000004ff04723e */ /* 0x000fc800000010ff */
[----:B------:R-:W-:Y:S01]  /*49b0*/  PRMT R8, R4, 0x7610, R8 ;  /* 0x0000761004087816 */ /* 0x000fe20000000008 */
[----:B------:R-:W-:-:S05]  /*49c0*/  @P4 IMAD.MOV.U32 R4, RZ, RZ, R14 ;  /* 0x000000ffff044224 */ /* 0x000fca00078e000e */
[----:B------:R0:W-:Y:S01]  /*49d0*/  @P4 STG.E.U16 desc[UR36][R4.64+0x12], R8 ;  /* 0x0000120804004986 */ /* 0x0001e2000c101524 */
[----:B------:R-:W-:-:S04]  /*49e0*/  ISETP.NE.AND P4, PT, R117, RZ, PT ;  /* 0x000000ff7500720c */ /* 0x000fc80003f85270 */
[----:B------:R-:W-:-:S13]  /*49f0*/  ISETP.GT.AND P4, PT, R3, 0x88, P4 ;  /* 0x000000880300780c */ /* 0x000fda0002784270 */
[----:B0-----:R-:W-:Y:S05]  /*4a00*/  @!P4 BRA `(.L_x_105) ;  /* 0x000000000004c947 */ /* 0x001fea0003800000 */
[----:B------:R0:W5:Y:S02]  /*4a10*/  LDG.E.LTC128B.U16 R116, desc[UR36][R12.64+0x10] ;  /* 0x000010240c747981 */ /* 0x000164000c1e1520 */
.L_x_105:
[----:B------:R-:W-:Y:S05]  /*4a20*/  BSYNC B1 ;  /* 0x0000000000017941 */ /* 0x000fea0003800000 */
.L_x_104:
        /* <DEDUP_REMOVED lines=9> */
.L_x_107:
[----:B------:R-:W-:Y:S05]  /*4ac0*/  BSYNC B1 ;  /* 0x0000000000017941 */ /* 0x000fea0003800000 */
.L_x_106:
[----:B-----5:R-:W-:Y:S01]  /*4ad0*/  IMAD.U32 R4, R116, 0x10000, RZ ;  /* 0x0001000074047824 */ /* 0x020fe200078e00ff */
[----:B------:R-:W-:Y:S01]  /*4ae0*/  ISETP.NE.AND P6, PT, R121, RZ, PT ;  /* 0x000000ff7900720c */ /* 0x000fe20003fc5270 */
        /* <DEDUP_REMOVED lines=8> */
[----:B------:R-:W-:-:S13]  /*4b70*/  ISETP.GT.AND P4, PT, R3, 0x80, P6 ;  /* 0x000000800300780c */ /* 0x000fda0003784270 */
[----:B0-----:R-:W-:Y:S05]  /*4b80*/  @!P4 BRA `(.L_x_109) ;  /* 0x000000000004c947 */ /* 0x001fea0003800000 */
[----:B------:R0:W5:Y:S02]  /*4b90*/  LDG.E.LTC128B.U16 R116, desc[UR36][R60.64+0x20] ;  /* 0x000020243c747981 */ /* 0x000164000c1e1520 */
.L_x_109:
[----:B------:R-:W-:Y:S05]  /*4ba0*/  BSYNC B1 ;  /* 0x0000000000017941 */ /* 0x000fea0003800000 */
.L_x_108:
[----:B-----5:R-:W-:Y:S01]  /*4bb0*/  IMAD.U32 R4, R116, 0x10000, RZ ;  /* 0x0001000074047824 */ /* 0x020fe200078e00ff */
[----:B------:R-:W-:Y:S01]  /*4bc0*/  ISETP.NE.AND P6, PT, R103, RZ, PT ;  /* 0x000000ff6700720c */ /* 0x000fe20003fc5270 */
[----:B------:R-:W-:Y:S02]  /*4bd0*/  BSSY B1, `(.L_x_110) ;  /* 0x000000b000017945 */ /* 0x000fe40003800000 */
[----:B------:R-:W-:Y:S01]  /*4be0*/  FMUL R5, R4, R91 ;  /* 0x0000005b04057220 */ /* 0x000fe20000400000 */
[----:B------:R-:W-:-:S03]  /*4bf0*/  @P4 IMAD.MOV.U32 R4, RZ, RZ, R14 ;  /* 0x000000ffff044224 */ /* 0x000fc600078e000e */
        /* <DEDUP_REMOVED lines=8> */
.L_x_111:
[----:B------:R-:W-:Y:S05]  /*4c80*/  BSYNC B1 ;  /* 0x0000000000017941 */ /* 0x000fea0003800000 */
.L_x_110:
        /* <DEDUP_REMOVED lines=13> */
.L_x_113:
[----:B------:R-:W-:Y:S05]  /*4d60*/  BSYNC B1 ;  /* 0x0000000000017941 */ /* 0x000fea0003800000 */
.L_x_112:
[----:B-----5:R-:W-:Y:S01]  /*4d70*/  IMAD.U32 R4, R116, 0x10000, RZ ;  /* 0x0001000074047824 */ /* 0x020fe200078e00ff */
[----:B------:R-:W-:Y:S03]  /*4d80*/  BSSY B1, `(.L_x_114) ;  /* 0x000000b000017945 */ /* 0x000fe60003800000 */
        /* <DEDUP_REMOVED lines=10> */
.L_x_115:
[----:B------:R-:W-:Y:S05]  /*4e30*/  BSYNC B1 ;  /* 0x0000000000017941 */ /* 0x000fea0003800000 */
.L_x_114:
        /* <DEDUP_REMOVED lines=13> */
.L_x_117:
[----:B------:R-:W-:Y:S05]  /*4f10*/  BSYNC B1 ;  /* 0x0000000000017941 */ /* 0x000fea0003800000 */
.L_x_116:
        /* <DEDUP_REMOVED lines=13> */
.L_x_119:
[----:B------:R-:W-:Y:S05]  /*4ff0*/  BSYNC B1 ;  /* 0x0000000000017941 */ /* 0x000fea0003800000 */
.L_x_118:
        /* <DEDUP_REMOVED lines=13> */
.L_x_121:
[----:B------:R-:W-:Y:S05]  /*50d0*/  BSYNC B1 ;  /* 0x0000000000017941 */ /* 0x000fea0003800000 */
.L_x_120:
        /* <DEDUP_REMOVED lines=12> */
.L_x_123:
[----:B------:R-:W-:Y:S05]  /*51a0*/  BSYNC B1 ;  /* 0x0000000000017941 */ /* 0x000fea0003800000 */
.L_x_122:
        /* <DEDUP_REMOVED lines=13> */
.L_x_125:
[----:B------:R-:W-:Y:S05]  /*5280*/  BSYNC B1 ;  /* 0x0000000000017941 */ /* 0x000fea0003800000 */
.L_x_124:
        /* <DEDUP_REMOVED lines=13> */
.L_x_127:
[----:B------:R-:W-:Y:S05]  /*5360*/  BSYNC B1 ;  /* 0x0000000000017941 */ /* 0x000fea0003800000 */
.L_x_126:
        /* <DEDUP_REMOVED lines=13> */
.L_x_129:
[----:B------:R-:W-:Y:S05]  /*5440*/  BSYNC B1 ;  /* 0x0000000000017941 */ /* 0x000fea0003800000 */
.L_x_128:
        /* <DEDUP_REMOVED lines=12> */
.L_x_131:
[----:B------:R-:W-:Y:S05]  /*5510*/  BSYNC B1 ;  /* 0x0000000000017941 */ /* 0x000fea0003800000 */
.L_x_130:
        /* <DEDUP_REMOVED lines=13> */
.L_x_133:
[----:B------:R-:W-:Y:S05]  /*55f0*/  BSYNC B1 ;  /* 0x0000000000017941 */ /* 0x000fea0003800000 */
.L_x_132:
        /* <DEDUP_REMOVED lines=12> */
.L_x_135:
[----:B------:R-:W-:Y:S05]  /*56c0*/  BSYNC B1 ;  /* 0x0000000000017941 */ /* 0x000fea0003800000 */
.L_x_134:
        /* <DEDUP_REMOVED lines=12> */
.L_x_137:
[----:B------:R-:W-:Y:S05]  /*5790*/  BSYNC B1 ;  /* 0x0000000000017941 */ /* 0x000fea0003800000 */
.L_x_136:
[----:B-----5:R-:W-:Y:S01]  /*57a0*/  IMAD.U32 R4, R116, 0x10000, RZ ;  /* 0x0001000074047824 */ /* 0x020fe200078e00ff */
[----:B------:R-:W-:Y:S01]  /*57b0*/  ISETP.GT.AND P5, PT, R3, 0x88, P5 ;  /* 0x000000880300780c */ /* 0x000fe20002fa4270 */
        /* <DEDUP_REMOVED lines=8> */
[----:B------:R-:W-:Y:S05]  /*5840*/  @!P5 BRA `(.L_x_139) ;  /* 0x000000000004d947 */ /* 0x000fea0003800000 */
[----:B------:R0:W5:Y:S02]  /*5850*/  LDG.E.LTC128B.U16 R116, desc[UR36][R12.64+0x52] ;  /* 0x000052240c747981 */ /* 0x000164000c1e1520 */
.L_x_139:
[----:B------:R-:W-:Y:S05]  /*5860*/  BSYNC B1 ;  /* 0x0000000000017941 */ /* 0x000fea0003800000 */
.L_x_138:
[----:B0----5:R-:W-:Y:S01]  /*5870*/  IMAD.U32 R4, R116, 0x10000, RZ ;  /* 0x0001000074047824 */ /* 0x021fe200078e00ff */
        /* <DEDUP_REMOVED lines=11> */
.L_x_141:
[----:B------:R-:W-:Y:S05]  /*5930*/  BSYNC B1 ;  /* 0x0000000000017941 */ /* 0x000fea0003800000 */
.L_x_140:
[----:B0----5:R-:W-:Y:S01]  /*5940*/  IMAD.U32 R4, R116, 0x10000, RZ ;  /* 0x0001000074047824 */ /* 0x021fe200078e00ff */
        /* <DEDUP_REMOVED lines=11> */
.L_x_143:
[----:B------:R-:W-:Y:S05]  /*5a00*/  BSYNC B1 ;  /* 0x0000000000017941 */ /* 0x000fea0003800000 */
.L_x_142:
        /* <DEDUP_REMOVED lines=12> */
.L_x_145:
[----:B------:R-:W-:Y:S05]  /*5ad0*/  BSYNC B1 ;  /* 0x0000000000017941 */ /* 0x000fea0003800000 */
.L_x_144:
        /* <DEDUP_REMOVED lines=12> */
.L_x_147:
[----:B------:R-:W-:Y:S05]  /*5ba0*/  BSYNC B1 ;  /* 0x0000000000017941 */ /* 0x000fea0003800000 */
.L_x_146:
        /* <DEDUP_REMOVED lines=12> */
.L_x_149:
[----:B------:R-:W-:Y:S05]  /*5c70*/  BSYNC B1 ;  /* 0x0000000000017941 */ /* 0x000fea0003800000 */
.L_x_148:
        /* <DEDUP_REMOVED lines=12> */
.L_x_151:
[----:B------:R-:W-:Y:S05]  /*5d40*/  BSYNC B1 ;  /* 0x0000000000017941 */ /* 0x000fea0003800000 */
.L_x_150:
        /* <DEDUP_REMOVED lines=9> */
.L_x_153:
[----:B------:R-:W-:Y:S05]  /*5de0*/  BSYNC B1 ;  /* 0x0000000000017941 */ /* 0x000fea0003800000 */
.L_x_152:
        /* <DEDUP_REMOVED lines=12> */
.L_x_155:
[----:B------:R-:W-:Y:S05]  /*5eb0*/  BSYNC B1 ;  /* 0x0000000000017941 */ /* 0x000fea0003800000 */
.L_x_154:
[----:B------:R-:W-:Y:S05]  /*5ec0*/  @!P0 BRA `(.L_x_156) ;  /* 0x0000001400848947 */ /* 0x000fea0003800000 */
[----:B-----5:R-:W-:-:S04]  /*5ed0*/  IMAD.U32 R116, R116, 0x10000, RZ ;  /* 0x0001000074747824 */ /* 0x020fc800078e00ff */
[----:B------:R-:W-:-:S04]  /*5ee0*/  FMUL R116, R116, R91 ;  /* 0x0000005b74747220 */ /* 0x000fc80000400000 */
[----:B------:R-:W-:-:S05]  /*5ef0*/  FFMA R116, R55, R90, R116 ;  /* 0x0000005a37747223 */ /* 0x000fca0000000074 */
[----:B------:R-:W-:-:S05]  /*5f00*/  F2FP.BF16.F32.PACK_AB R116, RZ, R116 ;  /* 0x00000074ff74723e */ /* 0x000fca00000010ff */
[----:B------:R0:W-:Y:S01]  /*5f10*/  STG.E.U16 desc[UR36][R6.64+0x72], R116 ;  /* 0x0000727406007986 */ /* 0x0001e2000c101524 */
[----:B------:R-:W-:Y:S05]  /*5f20*/  BRA `(.L_x_156) ;  /* 0x00000014006c7947 */ /* 0x000fea0003800000 */
.L_x_33:
[----:B------:R-:W-:Y:S01]  /*5f30*/  ULDC.64 UR4, c[0x0][0x5c0] ;  /* 0x0001700000047ab9 */ /* 0x000fe20000000a00 */
[-C--:B------:R-:W-:Y:S01]  /*5f40*/  FMUL R56, R56, R90.reuse ;  /* 0x0000005a38387220 */ /* 0x080fe20000400000 */
[----:B------:R-:W-:Y:S01]  /*5f50*/  LEA R10, P1, R112, UR4, 0x1 ;  /* 0x00000004700a7c11 */ /* 0x000fe2000f8208ff */
[----:B------:R-:W-:Y:S01]  /*5f60*/  IMAD.SHL.U32 R7, R96, 0x2, RZ ;  /* 0x0000000260077824 */ /* 0x000fe200078e00ff */
[----:B------:R-:W-:Y:S01]  /*5f70*/  ISETP.GT.AND P3, PT, R4, 0x1, PT ;  /* 0x000000010400780c */ /* 0x000fe20003f64270 */
[----:B------:R-:W-:Y:S01]  /*5f80*/  FMUL R57, R57, R90 ;  /* 0x0000005a39397220 */ /* 0x000fe20000400000 */
[----:B------:R-:W-:Y:S01]  /*5f90*/  F2FP.BF16.F32.PACK_AB R56, RZ, R56 ;  /* 0x00000038ff38723e */ /* 0x000fe200000010ff */
[-C--:B------:R-:W-:Y:S01]  /*5fa0*/  FMUL R58, R58, R90.reuse ;  /* 0x0000005a3a3a7220 */ /* 0x080fe20000400000 */
[----:B------:R-:W-:Y:S01]  /*5fb0*/  LEA.HI.X R11, R112, UR5, R115, 0x1, P1 ;  /* 0x00000005700b7c11 */ /* 0x000fe200088f0c73 */
[-C--:B------:R-:W-:Y:S01]  /*5fc0*/  FMUL R59, R59, R90.reuse ;  /* 0x0000005a3b3b7220 */ /* 0x080fe20000400000 */
[----:B------:R-:W-:Y:S01]  /*5fd0*/  ISETP.GT.AND P1, PT, R3, RZ, P3 ;  /* 0x000000ff0300720c */ /* 0x000fe20001f24270 */
[----:B------:R-:W-:Y:S01]  /*5fe0*/  IMAD.SHL.U32 R23, R97, 0x2, RZ ;  /* 0x0000000261177824 */ /* 0x000fe200078e00ff */
[----:B------:R-:W-:Y:S01]  /*5ff0*/  ISETP.GT.AND P2, PT, R3, 0x8, P6 ;  /* 0x000000080300780c */ /* 0x000fe20003744270 */
[----:B------:R-:W-:Y:S01]  /*6000*/  @P0 STG.E.U16 desc[UR36][R10.64], R56 ;  /* 0x000000380a000986 */ /* 0x000fe2000c101524 */
[----:B------:R-:W-:Y:S01]  /*6010*/  SHF.L.U64.HI R5, R96, 0x1, R95 ;  /* 0x0000000160057819 */ /* 0x000fe2000001025f */
[----:B------:R-:W-:Y:S01]  /*6020*/  FMUL R60, R60, R90 ;  /* 0x0000005a3c3c7220 */ /* 0x000fe20000400000 */
[----:B------:R-:W-:Y:S01]  /*6030*/  IADD3 R8, P0, R7, R10, RZ ;  /* 0x0000000a07087210 */ /* 0x000fe20007f1e0ff */
[-C--:B------:R-:W-:Y:S01]  /*6040*/  FMUL R61, R61, R90.reuse ;  /* 0x0000005a3d3d7220 */ /* 0x080fe20000400000 */
[----:B------:R-:W-:Y:S01]  /*6050*/  F2FP.BF16.F32.PACK_AB R57, RZ, R57 ;  /* 0x00000039ff39723e */ /* 0x000fe200000010ff */
[----:B------:R-:W-:Y:S01]  /*6060*/  FMUL R63, R63, R90 ;  /* 0x0000005a3f3f7220 */ /* 0x000fe20000400000 */
[----:B------:R-:W-:Y:S01]  /*6070*/  F2FP.BF16.F32.PACK_AB R58, RZ, R58 ;  /* 0x0000003aff3a723e */ /* 0x000fe200000010ff */
[----:B------:R-:W-:Y:S01]  /*6080*/  IMAD.X R9, R5, 0x1, R11, P0 ;  /* 0x0000000105097824 */ /* 0x000fe200000e060b */
[----:B------:R-:W-:Y:S01]  /*6090*/  ISETP.GT.AND P0, PT, R3, 0x8, P3 ;  /* 0x000000080300780c */ /* 0x000fe20001f04270 */
[----:B------:R-:W-:Y:S01]  /*60a0*/  @P1 STG.E.U16 desc[UR36][R10.64+0x2], R57 ;  /* 0x000002390a001986 */ /* 0x000fe2000c101524 */
[----:B------:R-:W-:Y:S01]  /*60b0*/  F2FP.BF16.F32.PACK_AB R59, RZ, R59 ;  /* 0x0000003bff3b723e */ /* 0x000fe200000010ff */
[----:B------:R-:W-:Y:S01]  /*60c0*/  FMUL R62, R62, R90 ;  /* 0x0000005a3e3e7220 */ /* 0x000fe20000400000 */
[----:B------:R-:W-:Y:S01]  /*60d0*/  SHF.L.U64.HI R13, R97, 0x1, R94 ;  /* 0x00000001610d7819 */ /* 0x000fe2000001025e */
[----:B------:R-:W-:Y:S01]  /*60e0*/  @P2 STG.E.U16 desc[UR36][R8.64], R58 ;  /* 0x0000003a08002986 */ /* 0x000fe2000c101524 */
[----:B------:R-:W-:Y:S01]  /*60f0*/  IADD3 R6, P1, P2, R23, R10, R7 ;  /* 0x0000000a17067210 */ /* 0x000fe20007a3e007 */
[-C--:B------:R-:W-:Y:S01]  /*6100*/  FMUL R64, R64, R90.reuse ;  /* 0x0000005a40407220 */ /* 0x080fe20000400000 */
[C---:B------:R-:W-:Y:S01]  /*6110*/  ISETP.GT.AND P4, PT, R4.reuse, 0x8, PT ;  /* 0x000000080400780c */ /* 0x040fe20003f84270 */
[-C--:B------:R-:W-:Y:S01]  /*6120*/  FMUL R65, R65, R90.reuse ;  /* 0x0000005a41417220 */ /* 0x080fe20000400000 */
[----:B------:R-:W-:Y:S01]  /*6130*/  ISETP.GT.AND P3, PT, R4, 0x9, PT ;  /* 0x000000090400780c */ /* 0x000fe20003f64270 */
[-C--:B------:R-:W-:Y:S01]  /*6140*/  FMUL R66, R66, R90.reuse ;  /* 0x0000005a42427220 */ /* 0x080fe20000400000 */
[----:B------:R-:W-:Y:S01]  /*6150*/  IADD3.X R7, R13, R11, R5, P1, P2 ;  /* 0x0000000b0d077210 */ /* 0x000fe20000fe4405 */
[----:B------:R-:W-:Y:S01]  /*6160*/  @P0 STG.E.U16 desc[UR36][R8.64+0x2], R59 ;  /* 0x0000023b08000986 */ /* 0x000fe2000c101524 */
[----:B------:R-:W-:Y:S01]  /*6170*/  ISETP.GT.AND P1, PT, R3, RZ, P4 ;  /* 0x000000ff0300720c */ /* 0x000fe20002724270 */
[-C--:B------:R-:W-:Y:S01]  /*6180*/  FMUL R67, R67, R90.reuse ;  /* 0x0000005a43437220 */ /* 0x080fe20000400000 */
[----:B------:R-:W-:Y:S01]  /*6190*/  ISETP.GT.AND P0, PT, R3, RZ, P3 ;  /* 0x000000ff0300720c */ /* 0x000fe20001f04270 */
[----:B------:R-:W-:Y:S01]  /*61a0*/  FMUL R68, R68, R90 ;  /* 0x0000005a44447220 */ /* 0x000fe20000400000 */
[----:B------:R-:W-:Y:S01]  /*61b0*/  F2FP.BF16.F32.PACK_AB R60, RZ, R60 ;  /* 0x0000003cff3c723e */ /* 0x000fe200000010ff */
[-C--:B------:R-:W-:Y:S01]  /*61c0*/  FMUL R69, R69, R90.reuse ;  /* 0x0000005a45457220 */ /* 0x080fe20000400000 */
[----:B------:R-:W-:Y:S01]  /*61d0*/  F2FP.BF16.F32.PACK_AB R61, RZ, R61 ;  /* 0x0000003dff3d723e */ /* 0x000fe200000010ff */
[-C--:B------:R-:W-:Y:S01]  /*61e0*/  FMUL R70, R70, R90.reuse ;  /* 0x0000005a46467220 */ /* 0x080fe20000400000 */
[----:B------:R-:W-:Y:S01]  /*61f0*/  F2FP.BF16.F32.PACK_AB R63, RZ, R63 ;  /* 0x0000003fff3f723e */ /* 0x000fe200000010ff */
[----:B------:R-:W-:Y:S01]  /*6200*/  FMUL R71, R71, R90 ;  /* 0x0000005a47477220 */ /* 0x000fe20000400000 */
[----:B------:R-:W-:Y:S01]  /*6210*/  F2FP.BF16.F32.PACK_AB R62, RZ, R62 ;  /* 0x0000003eff3e723e */ /* 0x000fe200000010ff */
[----:B------:R-:W-:Y:S01]  /*6220*/  FMUL R72, R72, R90 ;  /* 0x0000005a48487220 */ /* 0x000fe20000400000 */
[----:B------:R-:W-:Y:S01]  /*6230*/  F2FP.BF16.F32.PACK_AB R64, RZ, R64 ;  /* 0x00000040ff40723e */ /* 0x000fe200000010ff */
[----:B------:R-:W-:Y:S01]  /*6240*/  @P1 STG.E.U16 desc[UR36][R10.64+0x10], R60 ;  /* 0x0000103c0a001986 */ /* 0x000fe2000c101524 */
[----:B------:R-:W-:Y:S01]  /*6250*/  ISETP.GT.AND P1, PT, R3, 0x8, P4 ;  /* 0x000000080300780c */ /* 0x000fe20002724270 */
[-C--:B------:R-:W-:Y:S01]  /*6260*/  FMUL R73, R73, R90.reuse ;  /* 0x0000005a49497220 */ /* 0x080fe20000400000 */
[----:B------:R-:W-:Y:S01]  /*6270*/  ISETP.GT.AND P2, PT, R4, 0x11, PT ;  /* 0x000000110400780c */ /* 0x000fe20003f44270 */
[----:B------:R-:W-:Y:S01]  /*6280*/  @P0 STG.E.U16 desc[UR36][R10.64+0x12], R61 ;  /* 0x0000123d0a000986 */ /* 0x000fe2000c101524 */
[----:B------:R-:W-:Y:S01]  /*6290*/  ISETP.GT.AND P0, PT, R3, 0x8, P3 ;  /* 0x000000080300780c */ /* 0x000fe20001f04270 */
[-C--:B------:R-:W-:Y:S01]  /*62a0*/  FMUL R74, R74, R90.reuse ;  /* 0x0000005a4a4a7220 */ /* 0x080fe20000400000 */
[----:B------:R-:W-:Y:S01]  /*62b0*/  ISETP.GT.AND P3, PT, R4, 0x10, PT ;  /* 0x000000100400780c */ /* 0x000fe20003f64270 */
[-C--:B------:R-:W-:Y:S01]  /*62c0*/  FMUL R75, R75, R90.reuse ;  /* 0x0000005a4b4b7220 */ /* 0x080fe20000400000 */
[----:B------:R-:W-:Y:S01]  /*62d0*/  F2FP.BF16.F32.PACK_AB R65, RZ, R65 ;  /* 0x00000041ff41723e */ /* 0x000fe200000010ff */
[----:B------:R-:W-:Y:S01]  /*62e0*/  FMUL R76, R76, R90 ;  /* 0x0000005a4c4c7220 */ /* 0x000fe20000400000 */
[----:B------:R-:W-:Y:S01]  /*62f0*/  F2FP.BF16.F32.PACK_AB R66, RZ, R66 ;  /* 0x00000042ff42723e */ /* 0x000fe200000010ff */
[----:B------:R-:W-:Y:S01]  /*6300*/  FMUL R77, R77, R90 ;  /* 0x0000005a4d4d7220 */ /* 0x000fe20000400000 */
[----:B------:R-:W-:Y:S01]  /*6310*/  F2FP.BF16.F32.PACK_AB R67, RZ, R67 ;  /* 0x00000043ff43723e */ /* 0x000fe200000010ff */
[----:B------:R-:W-:Y:S01]  /*6320*/  @P1 STG.E.U16 desc[UR36][R8.64+0x10], R62 ;  /* 0x0000103e08001986 */ /* 0x000fe2000c101524 */
[----:B------:R-:W-:Y:S01]  /*6330*/  F2FP.BF16.F32.PACK_AB R68, RZ, R68 ;  /* 0x00000044ff44723e */ /* 0x000fe200000010ff */
[-C--:B------:R-:W-:Y:S01]  /*6340*/  FMUL R78, R78, R90.reuse ;  /* 0x0000005a4e4e7220 */ /* 0x080fe20000400000 */
[----:B------:R-:W-:Y:S01]  /*6350*/  ISETP.GT.AND P1, PT, R4, 0x19, PT ;  /* 0x000000190400780c */ /* 0x000fe20003f24270 */
[----:B------:R-:W-:Y:S01]  /*6360*/  @P0 STG.E.U16 desc[UR36][R8.64+0x12], R63 ;  /* 0x0000123f08000986 */ /* 0x000fe2000c101524 */
[----:B------:R-:W-:Y:S01]  /*6370*/  ISETP.GT.AND P0, PT, R3, RZ, P3 ;  /* 0x000000ff0300720c */ /* 0x000fe20001f04270 */
[-C--:B------:R-:W-:Y:S01]  /*6380*/  FMUL R79, R79, R90.reuse ;  /* 0x0000005a4f4f7220 */ /* 0x080fe20000400000 */
[----:B------:R-:W-:Y:S01]  /*6390*/  F2FP.BF16.F32.PACK_AB R69, RZ, R69 ;  /* 0x00000045ff45723e */ /* 0x000fe200000010ff */
[----:B------:R-:W-:Y:S01]  /*63a0*/  FMUL R80, R80, R90 ;  /* 0x0000005a50507220 */ /* 0x000fe20000400000 */
[----:B------:R-:W-:Y:S01]  /*63b0*/  F2FP.BF16.F32.PACK_AB R70, RZ, R70 ;  /* 0x00000046ff46723e */ /* 0x000fe200000010ff */
        /* <DEDUP_REMOVED lines=8> */
[----:B------:R-:W-:Y:S01]  /*6440*/  @P0 STG.E.U16 desc[UR36][R10.64+0x20], R64 ;  /* 0x000020400a000986 */ /* 0x000fe2000c101524 */
[----:B------:R-:W-:Y:S01]  /*6450*/  ISETP.GT.AND P0, PT, R3, RZ, P2 ;  /* 0x000000ff0300720c */ /* 0x000fe20001704270 */
[-C--:B------:R-:W-:Y:S01]  /*6460*/  FMUL R85, R85, R90.reuse ;  /* 0x0000005a55557220 */ /* 0x080fe20000400000 */
[----:B------:R-:W-:Y:S01]  /*6470*/  F2FP.BF16.F32.PACK_AB R75, RZ, R75 ;  /* 0x0000004bff4b723e */ /* 0x000fe200000010ff */
[-C--:B------:R-:W-:Y:S01]  /*6480*/  FMUL R86, R86, R90.reuse ;  /* 0x0000005a56567220 */ /* 0x080fe20000400000 */
[----:B------:R-:W-:Y:S01]  /*6490*/  ISETP.GT.AND P5, PT, R4, 0x28, PT ;  /* 0x000000280400780c */ /* 0x000fe20003fa4270 */
[----:B------:R-:W-:Y:S01]  /*64a0*/  FMUL R87, R87, R90 ;  /* 0x0000005a57577220 */ /* 0x000fe20000400000 */
[----:B------:R-:W-:Y:S01]  /*64b0*/  F2FP.BF16.F32.PACK_AB R76, RZ, R76 ;  /* 0x0000004cff4c723e */ /* 0x000fe200000010ff */
[-C--:B------:R-:W-:Y:S01]  /*64c0*/  FMUL R24, R24, R90.reuse ;  /* 0x0000005a18187220 */ /* 0x080fe20000400000 */
[----:B------:R-:W-:Y:S01]  /*64d0*/  ISETP.GT.AND P4, PT, R4, 0x29, PT ;  /* 0x000000290400780c */ /* 0x000fe20003f84270 */
[-C--:B------:R-:W-:Y:S01]  /*64e0*/  FMUL R25, R25, R90.reuse ;  /* 0x0000005a19197220 */ /* 0x080fe20000400000 */
[----:B------:R-:W-:Y:S01]  /*64f0*/  F2FP.BF16.F32.PACK_AB R77, RZ, R77 ;  /* 0x0000004dff4d723e */ /* 0x000fe200000010ff */
[----:B------:R-:W-:Y:S01]  /*6500*/  FMUL R26, R26, R90 ;  /* 0x0000005a1a1a7220 */ /* 0x000fe20000400000 */
[----:B------:R-:W-:Y:S01]  /*6510*/  F2FP.BF16.F32.PACK_AB R78, RZ, R78 ;  /* 0x0000004eff4e723e */ /* 0x000fe200000010ff */
[----:B------:R-:W-:Y:S01]  /*6520*/  @P0 STG.E.U16 desc[UR36][R10.64+0x22], R65 ;  /* 0x000022410a000986 */ /* 0x000fe2000c101524 */
[----:B------:R-:W-:Y:S01]  /*6530*/  ISETP.GT.AND P0, PT, R3, 0x8, P3 ;  /* 0x000000080300780c */ /* 0x000fe20001f04270 */
[-C--:B------:R-:W-:Y:S01]  /*6540*/  FMUL R27, R27, R90.reuse ;  /* 0x0000005a1b1b7220 */ /* 0x080fe20000400000 */
[----:B------:R-:W-:Y:S01]  /*6550*/  F2FP.BF16.F32.PACK_AB R79, RZ, R79 ;  /* 0x0000004fff4f723e */ /* 0x000fe200000010ff */
[-C--:B------:R-:W-:Y:S01]  /*6560*/  FMUL R28, R28, R90.reuse ;  /* 0x0000005a1c1c7220 */ /* 0x080fe20000400000 */
[----:B------:R-:W-:Y:S01]  /*6570*/  ISETP.GT.AND P3, PT, R4, 0x30, PT ;  /* 0x000000300400780c */ /* 0x000fe20003f64270 */
        /* <DEDUP_REMOVED lines=8> */
[----:B------:R-:W-:Y:S01]  /*6600*/  @P0 STG.E.U16 desc[UR36][R8.64+0x20], R66 ;  /* 0x0000204208000986 */ /* 0x000fe2000c101524 */
[----:B------:R-:W-:Y:S01]  /*6610*/  ISETP.GT.AND P0, PT, R3, 0x8, P2 ;  /* 0x000000080300780c */ /* 0x000fe20001704270 */
[-C--:B------:R-:W-:Y:S01]  /*6620*/  FMUL R33, R33, R90.reuse ;  /* 0x0000005a21217220 */ /* 0x080fe20000400000 */
[----:B------:R-:W-:Y:S01]  /*6630*/  ISETP.GT.AND P2, PT, R4, 0x18, PT ;  /* 0x000000180400780c */ /* 0x000fe20003f44270 */
[----:B------:R-:W-:Y:S01]  /*6640*/  FMUL R34, R34, R90 ;  /* 0x0000005a22227220 */ /* 0x000fe20000400000 */
[----:B------:R-:W-:Y:S01]  /*6650*/  F2FP.BF16.F32.PACK_AB R84, RZ, R84 ;  /* 0x00000054ff54723e */ /* 0x000fe200000010ff */
[-C--:B------:R-:W-:Y:S01]  /*6660*/  FMUL R35, R35, R90.reuse ;  /* 0x0000005a23237220 */ /* 0x080fe20000400000 */
[----:B------:R-:W-:Y:S01]  /*6670*/  P2R R5, PR, RZ, 0x20 ;  /* 0x00000020ff057803 */ /* 0x000fe20000000000 */
[-C--:B------:R-:W-:Y:S01]  /*6680*/  FMUL R36, R36, R90.reuse ;  /* 0x0000005a24247220 */ /* 0x080fe20000400000 */
[----:B------:R-:W-:Y:S01]  /*6690*/  F2FP.BF16.F32.PACK_AB R85, RZ, R85 ;  /* 0x00000055ff55723e */ /* 0x000fe200000010ff */
[----:B------:R-:W-:Y:S01]  /*66a0*/  FMUL R37, R37, R90 ;  /* 0x0000005a25257220 */ /* 0x000fe20000400000 */
[----:B------:R-:W-:Y:S01]  /*66b0*/  F2FP.BF16.F32.PACK_AB R86, RZ, R86 ;  /* 0x00000056ff56723e */ /* 0x000fe200000010ff */
[-C--:B------:R-:W-:Y:S01]  /*66c0*/  FMUL R38, R38, R90.reuse ;  /* 0x0000005a26267220 */ /* 0x080fe20000400000 */
[----:B------:R-:W-:Y:S01]  /*66d0*/  F2FP.BF16.F32.PACK_AB R87, RZ, R87 ;  /* 0x00000057ff57723e */ /* 0x000fe200000010ff */
[----:B------:R-:W-:Y:S01]  /*66e0*/  @P0 STG.E.U16 desc[UR36][R8.64+0x22], R67 ;  /* 0x0000224308000986 */ /* 0x000fe2000c101524 */
[----:B------:R-:W-:Y:S01]  /*66f0*/  ISETP.GT.AND P0, PT, R3, RZ, P2 ;  /* 0x000000ff0300720c */ /* 0x000fe20001704270 */
        /* <DEDUP_REMOVED lines=36> */
[----:B------:R-:W-:Y:S01]  /*6940*/  FMUL R55, R55, R90 ;  /* 0x0000005a37377220 */ /* 0x000fe20000400000 */
[----:B------:R-:W-:-:S02]  /*6950*/  F2FP.BF16.F32.PACK_AB R39, RZ, R39 ;  /* 0x00000027ff27723e */ /* 0x000fc400000010ff */
[----:B------:R-:W-:Y:S01]  /*6960*/  F2FP.BF16.F32.PACK_AB R40, RZ, R40 ;  /* 0x00000028ff28723e */ /* 0x000fe200000010ff */
[----:B------:R-:W-:Y:S01]  /*6970*/  @P0 STG.E.U16 desc[UR36][R8.64+0x30], R70 ;  /* 0x0000304608000986 */ /* 0x000fe2000c101524 */
[----:B------:R-:W-:Y:S02]  /*6980*/  ISETP.GT.AND P0, PT, R3, 0x8, P1 ;  /* 0x000000080300780c */ /* 0x000fe40000f04270 */
[----:B------:R-:W-:Y:S02]  /*6990*/  ISETP.GT.AND P1, PT, R4, 0x21, PT ;  /* 0x000000210400780c */ /* 0x000fe40003f24270 */
[----:B------:R-:W-:Y:S02]  /*69a0*/  F2FP.BF16.F32.PACK_AB R41, RZ, R41 ;  /* 0x00000029ff29723e */ /* 0x000fe400000010ff */
[----:B------:R-:W-:Y:S02]  /*69b0*/  F2FP.BF16.F32.PACK_AB R42, RZ, R42 ;  /* 0x0000002aff2a723e */ /* 0x000fe400000010ff */
[----:B------:R-:W-:-:S02]  /*69c0*/  F2FP.BF16.F32.PACK_AB R43, RZ, R43 ;  /* 0x0000002bff2b723e */ /* 0x000fc400000010ff */
[----:B------:R-:W-:Y:S02]  /*69d0*/  F2FP.BF16.F32.PACK_AB R44, RZ, R44 ;  /* 0x0000002cff2c723e */ /* 0x000fe400000010ff */
[----:B------:R-:W-:Y:S01]  /*69e0*/  F2FP.BF16.F32.PACK_AB R45, RZ, R45 ;  /* 0x0000002dff2d723e */ /* 0x000fe200000010ff */
[----:B------:R-:W-:Y:S01]  /*69f0*/  @P0 STG.E.U16 desc[UR36][R8.64+0x32], R71 ;  /* 0x0000324708000986 */ /* 0x000fe2000c101524 */
[----:B------:R-:W-:Y:S02]  /*6a00*/  ISETP.GT.AND P0, PT, R3, RZ, P2 ;  /* 0x000000ff0300720c */ /* 0x000fe40001704270 */
[----:B------:R-:W-:Y:S02]  /*6a10*/  F2FP.BF16.F32.PACK_AB R46, RZ, R46 ;  /* 0x0000002eff2e723e */ /* 0x000fe400000010ff */
[----:B------:R-:W-:Y:S02]  /*6a20*/  F2FP.BF16.F32.PACK_AB R47, RZ, R47 ;  /* 0x0000002fff2f723e */ /* 0x000fe400000010ff */
[----:B------:R-:W-:-:S02]  /*6a30*/  F2FP.BF16.F32.PACK_AB R48, RZ, R48 ;  /* 0x00000030ff30723e */ /* 0x000fc400000010ff */
[----:B------:R-:W-:Y:S02]  /*6a40*/  F2FP.BF16.F32.PACK_AB R49, RZ, R49 ;  /* 0x00000031ff31723e */ /* 0x000fe400000010ff */
[----:B------:R-:W-:Y:S02]  /*6a50*/  F2FP.BF16.F32.PACK_AB R50, RZ, R50 ;  /* 0x00000032ff32723e */ /* 0x000fe400000010ff */
[----:B------:R-:W-:Y:S01]  /*6a60*/  F2FP.BF16.F32.PACK_AB R51, RZ, R51 ;  /* 0x00000033ff33723e */ /* 0x000fe200000010ff */
[----:B------:R-:W-:Y:S01]  /*6a70*/  @P0 STG.E.U16 desc[UR36][R10.64+0x40], R72 ;  /* 0x000040480a000986 */ /* 0x000fe2000c101524 */
[----:B------:R-:W-:Y:S02]  /*6a80*/  ISETP.GT.AND P0, PT, R3, RZ, P1 ;  /* 0x000000ff0300720c */ /* 0x000fe40000f04270 */
[----:B------:R-:W-:Y:S02]  /*6a90*/  F2FP.BF16.F32.PACK_AB R52, RZ, R52 ;  /* 0x00000034ff34723e */ /* 0x000fe400000010ff */
[----:B------:R-:W-:-:S02]  /*6aa0*/  F2FP.BF16.F32.PACK_AB R53, RZ, R53 ;  /* 0x00000035ff35723e */ /* 0x000fc400000010ff */
[----:B------:R-:W-:Y:S02]  /*6ab0*/  F2FP.BF16.F32.PACK_AB R54, RZ, R54 ;  /* 0x00000036ff36723e */ /* 0x000fe400000010ff */
[----:B------:R-:W-:-:S05]  /*6ac0*/  F2FP.BF16.F32.PACK_AB R55, RZ, R55 ;  /* 0x00000037ff37723e */ /* 0x000fca00000010ff */
[----:B------:R-:W-:Y:S01]  /*6ad0*/  @P0 STG.E.U16 desc[UR36][R10.64+0x42], R73 ;  /* 0x000042490a000986 */ /* 0x000fe2000c101524 */
[----:B------:R-:W-:Y:S02]  /*6ae0*/  ISETP.GT.AND P0, PT, R3, 0x8, P2 ;  /* 0x000000080300780c */ /* 0x000fe40001704270 */
[----:B------:R-:W-:-:S11]  /*6af0*/  ISETP.GT.AND P2, PT, R4, 0x38, PT ;  /* 0x000000380400780c */ /* 0x000fd60003f44270 */
[----:B------:R-:W-:Y:S01]  /*6b00*/  @P0 STG.E.U16 desc[UR36][R8.64+0x40], R74 ;  /* 0x0000404a08000986 */ /* 0x000fe2000c101524 */
[----:B------:R-:W-:-:S13]  /*6b10*/  ISETP.GT.AND P0, PT, R3, 0x8, P1 ;  /* 0x000000080300780c */ /* 0x000fda0000f04270 */
[----:B------:R-:W-:Y:S01]  /*6b20*/  @P0 STG.E.U16 desc[UR36][R8.64+0x42], R75 ;  /* 0x0000424b08000986 */ /* 0x000fe2000c101524 */
[----:B------:R-:W-:-:S13]  /*6b30*/  ISETP.GT.AND P0, PT, R3, RZ, P5 ;  /* 0x000000ff0300720c */ /* 0x000fda0002f04270 */
[----:B------:R-:W-:Y:S01]  /*6b40*/  @P0 STG.E.U16 desc[UR36][R10.64+0x50], R76 ;  /* 0x0000504c0a000986 */ /* 0x000fe2000c101524 */
[----:B------:R-:W-:-:S13]  /*6b50*/  ISETP.GT.AND P0, PT, R3, RZ, P4 ;  /* 0x000000ff0300720c */ /* 0x000fda0002704270 */
[----:B------:R-:W-:Y:S01]  /*6b60*/  @P0 STG.E.U16 desc[UR36][R10.64+0x52], R77 ;  /* 0x0000524d0a000986 */ /* 0x000fe2000c101524 */
[----:B------:R-:W-:-:S13]  /*6b70*/  ISETP.GT.AND P0, PT, R3, 0x8, P5 ;  /* 0x000000080300780c */ /* 0x000fda0002f04270 */
[----:B------:R-:W-:Y:S01]  /*6b80*/  @P0 STG.E.U16 desc[UR36][R8.64+0x50], R78 ;  /* 0x0000504e08000986 */ /* 0x000fe2000c101524 */
[----:B------:R-:W-:-:S13]  /*6b90*/  ISETP.GT.AND P0, PT, R3, 0x8, P4 ;  /* 0x000000080300780c */ /* 0x000fda0002704270 */
[----:B------:R-:W-:Y:S01]  /*6ba0*/  @P0 STG.E.U16 desc[UR36][R8.64+0x52], R79 ;  /* 0x0000524f08000986 */ /* 0x000fe2000c101524 */
[----:B------:R-:W-:-:S13]  /*6bb0*/  ISETP.GT.AND P0, PT, R3, RZ, P3 ;  /* 0x000000ff0300720c */ /* 0x000fda0001f04270 */
[----:B------:R-:W-:Y:S01]  /*6bc0*/  @P0 STG.E.U16 desc[UR36][R10.64+0x60], R80 ;  /* 0x000060500a000986 */ /* 0x000fe2000c101524 */
[----:B------:R-:W-:-:S04]  /*6bd0*/  ISETP.GT.AND P0, PT, R4, 0x31, PT ;  /* 0x000000310400780c */ /* 0x000fc80003f04270 */
[----:B------:R-:W-:-:S13]  /*6be0*/  ISETP.GT.AND P1, PT, R3, RZ, P0 ;  /* 0x000000ff0300720c */ /* 0x000fda0000724270 */
[----:B------:R-:W-:Y:S01]  /*6bf0*/  @P1 STG.E.U16 desc[UR36][R10.64+0x62], R81 ;  /* 0x000062510a001986 */ /* 0x000fe2000c101524 */
[----:B------:R-:W-:-:S13]  /*6c00*/  ISETP.GT.AND P1, PT, R3, 0x8, P3 ;  /* 0x000000080300780c */ /* 0x000fda0001f24270 */
[----:B------:R-:W-:Y:S01]  /*6c10*/  @P1 STG.E.U16 desc[UR36][R8.64+0x60], R82 ;  /* 0x0000605208001986 */ /* 0x000fe2000c101524 */
[----:B------:R-:W-:-:S13]  /*6c20*/  ISETP.GT.AND P1, PT, R3, 0x8, P0 ;  /* 0x000000080300780c */ /* 0x000fda0000724270 */
[----:B------:R-:W-:Y:S01]  /*6c30*/  @P1 STG.E.U16 desc[UR36][R8.64+0x62], R83 ;  /* 0x0000625308001986 */ /* 0x000fe2000c101524 */
[----:B------:R-:W-:-:S05]  /*6c40*/  IADD3 R14, P1, R23, R8, RZ ;  /* 0x00000008170e7210 */ /* 0x000fca0007f3e0ff */
[----:B------:R-:W-:Y:S01]  /*6c50*/  IMAD.X R15, R13, 0x1, R9, P1 ;  /* 0x000000010d0f7824 */ /* 0x000fe200008e0609 */
[----:B------:R-:W-:-:S13]  /*6c60*/  ISETP.GT.AND P1, PT, R3, RZ, P2 ;  /* 0x000000ff0300720c */ /* 0x000fda0001724270 */
[----:B------:R-:W-:Y:S01]  /*6c70*/  @P1 STG.E.U16 desc[UR36][R10.64+0x70], R84 ;  /* 0x000070540a001986 */ /* 0x000fe2000c101524 */
[----:B------:R-:W-:-:S05]  /*6c80*/  IADD3 R20, P1, R23, R8, RZ ;  /* 0x0000000817147210 */ /* 0x000fca0007f3e0ff */
[----:B------:R-:W-:Y:S01]  /*6c90*/  IMAD.X R21, R13, 0x1, R9, P1 ;  /* 0x000000010d157824 */ /* 0x000fe200008e0609 */
[----:B------:R-:W-:-:S05]  /*6ca0*/  IADD3 R12, P1, R23, R10, RZ ;  /* 0x0000000a170c7210 */ /* 0x000fca0007f3e0ff */
[----:B------:R-:W-:Y:S01]  /*6cb0*/  IMAD.X R13, R13, 0x1, R11, P1 ;  /* 0x000000010d0d7824 */ /* 0x000fe200008e060b */
[----:B------:R-:W-:-:S04]  /*6cc0*/  ISETP.GT.AND P1, PT, R4, 0x39, PT ;  /* 0x000000390400780c */ /* 0x000fc80003f24270 */
[----:B------:R-:W-:-:S13]  /*6cd0*/  ISETP.GT.AND P5, PT, R3, RZ, P1 ;  /* 0x000000ff0300720c */ /* 0x000fda0000fa4270 */
[----:B------:R-:W-:Y:S01]  /*6ce0*/  @P5 STG.E.U16 desc[UR36][R10.64+0x72], R85 ;  /* 0x000072550a005986 */ /* 0x000fe2000c101524 */
[----:B------:R-:W-:-:S13]  /*6cf0*/  ISETP.GT.AND P5, PT, R3, 0x8, P2 ;  /* 0x000000080300780c */ /* 0x000fda00017a4270 */
[----:B------:R-:W-:Y:S01]  /*6d00*/  @P5 STG.E.U16 desc[UR36][R8.64+0x70], R86 ;  /* 0x0000705608005986 */ /* 0x000fe2000c101524 */
[----:B------:R-:W-:-:S13]  /*6d10*/  ISETP.GT.AND P5, PT, R3, 0x8, P1 ;  /* 0x000000080300780c */ /* 0x000fda0000fa4270 */
[----:B------:R0:W-:Y:S01]  /*6d20*/  @P5 STG.E.U16 desc[UR36][R8.64+0x72], R87 ;  /* 0x0000725708005986 */ /* 0x0001e2000c101524 */
[C---:B------:R-:W-:Y:S02]  /*6d30*/  ISETP.GT.AND P5, PT, R3.reuse, 0x80, P6 ;  /* 0x000000800300780c */ /* 0x040fe400037a4270 */
[----:B------:R-:W-:-:S11]  /*6d40*/  ISETP.GT.AND P6, PT, R3, 0x88, P6 ;  /* 0x000000880300780c */ /* 0x000fd600037c4270 */
[----:B------:R-:W-:Y:S01]  /*6d50*/  @P5 STG.E.U16 desc[UR36][R12.64], R24 ;  /* 0x000000180c005986 */ /* 0x000fe2000c101524 */
[----:B------:R-:W-:-:S04]  /*6d60*/  ISETP.GT.AND P5, PT, R4, 0x1, PT ;  /* 0x000000010400780c */ /* 0x000fc80003fa4270 */
[----:B------:R-:W-:-:S13]  /*6d70*/  ISETP.GT.AND P5, PT, R3, 0x80, P5 ;  /* 0x000000800300780c */ /* 0x000fda0002fa4270 */
[----:B0-----:R-:W-:Y:S02]  /*6d80*/  @P5 IMAD.MOV.U32 R8, RZ, RZ, R12 ;  /* 0x000000ffff085224 */ /* 0x001fe400078e000c */
[----:B------:R-:W-:-:S05]  /*6d90*/  @P5 IMAD.MOV.U32 R9, RZ, RZ, R13 ;  /* 0x000000ffff095224 */ /* 0x000fca00078e000d */
[----:B------:R0:W-:Y:S01]  /*6da0*/  @P5 STG.E.U16 desc[UR36][R8.64+0x2], R25 ;  /* 0x0000021908005986 */ /* 0x0001e2000c101524 */
[----:B------:R-:W-:-:S03]  /*6db0*/  ISETP.NE.AND P5, PT, R5, RZ, PT ;  /* 0x000000ff0500720c */ /* 0x000fc60003fa5270 */
[----:B------:R-:W-:Y:S01]  /*6dc0*/  @P6 STG.E.U16 desc[UR36][R14.64], R26 ;  /* 0x0000001a0e006986 */ /* 0x000fe2000c101524 */
[----:B------:R-:W-:-:S04]  /*6dd0*/  ISETP.GT.AND P6, PT, R4, 0x1, PT ;  /* 0x000000010400780c */ /* 0x000fc80003fc4270 */
[----:B------:R-:W-:-:S13]  /*6de0*/  ISETP.GT.AND P6, PT, R3, 0x88, P6 ;  /* 0x000000880300780c */ /* 0x000fda00037c4270 */
[----:B------:R-:W-:Y:S01]  /*6df0*/  @P6 STG.E.U16 desc[UR36][R20.64+0x2], R27 ;  /* 0x0000021b14006986 */ /* 0x000fe2000c101524 */
[----:B------:R-:W-:-:S04]  /*6e00*/  ISETP.GT.AND P6, PT, R4, 0x8, PT ;  /* 0x000000080400780c */ /* 0x000fc80003fc4270 */
[----:B------:R-:W-:-:S13]  /*6e10*/  ISETP.GT.AND P6, PT, R3, 0x80, P6 ;  /* 0x000000800300780c */ /* 0x000fda00037c4270 */
[----:B0-----:R-:W-:Y:S02]  /*6e20*/  @P6 IMAD.MOV.U32 R8, RZ, RZ, R12 ;  /* 0x000000ffff086224 */ /* 0x001fe400078e000c */
[----:B------:R-:W-:-:S05]  /*6e30*/  @P6 IMAD.MOV.U32 R9, RZ, RZ, R13 ;  /* 0x000000ffff096224 */ /* 0x000fca00078e000d */
[----:B------:R0:W-:Y:S01]  /*6e40*/  @P6 STG.E.U16 desc[UR36][R8.64+0x10], R28 ;  /* 0x0000101c08006986 */ /* 0x0001e2000c101524 */
[----:B------:R-:W-:-:S04]  /*6e50*/  ISETP.GT.AND P6, PT, R4, 0x9, PT ;  /* 0x000000090400780c */ /* 0x000fc80003fc4270 */
[----:B------:R-:W-:-:S13]  /*6e60*/  ISETP.GT.AND P6, PT, R3, 0x80, P6 ;  /* 0x000000800300780c */ /* 0x000fda00037c4270 */
[----:B0-----:R-:W-:Y:S02]  /*6e70*/  @P6 IMAD.MOV.U32 R8, RZ, RZ, R12 ;  /* 0x000000ffff086224 */ /* 0x001fe400078e000c */
[----:B------:R-:W-:-:S05]  /*6e80*/  @P6 IMAD.MOV.U32 R9, RZ, RZ, R13 ;  /* 0x000000ffff096224 */ /* 0x000fca00078e000d */
[----:B------:R0:W-:Y:S01]  /*6e90*/  @P6 STG.E.U16 desc[UR36][R8.64+0x12], R29 ;  /* 0x0000121d08006986 */ /* 0x0001e2000c101524 */
[----:B------:R-:W-:-:S04]  /*6ea0*/  ISETP.GT.AND P6, PT, R4, 0x8, PT ;  /* 0x000000080400780c */ /* 0x000fc80003fc4270 */
[----:B------:R-:W-:-:S13]  /*6eb0*/  ISETP.GT.AND P6, PT, R3, 0x88, P6 ;  /* 0x000000880300780c */ /* 0x000fda00037c4270 */
        /* <DEDUP_REMOVED lines=45> */
[----:B------:R-:W-:Y:S01]  /*7190*/  @P6 STG.E.U16 desc[UR36][R8.64+0x42], R41 ;  /* 0x0000422908006986 */ /* 0x000fe2000c101524 */
[----:B------:R-:W-:-:S04]  /*71a0*/  ISETP.GT.AND P6, PT, R4, 0x20, PT ;  /* 0x000000200400780c */ /* 0x000fc80003fc4270 */
[----:B------:R-:W-:-:S13]  /*71b0*/  ISETP.GT.AND P6, PT, R3, 0x88, P6 ;  /* 0x000000880300780c */ /* 0x000fda00037c4270 */
[----:B------:R-:W-:Y:S01]  /*71c0*/  @P6 STG.E.U16 desc[UR36][R6.64+0x40], R42 ;  /* 0x0000402a06006986 */ /* 0x000fe2000c101524 */
[----:B------:R-:W-:-:S04]  /*71d0*/  ISETP.GT.AND P6, PT, R4, 0x21, PT ;  /* 0x000000210400780c */ /* 0x000fc80003fc4270 */
[----:B------:R-:W-:-:S13]  /*71e0*/  ISETP.GT.AND P6, PT, R3, 0x88, P6 ;  /* 0x000000880300780c */ /* 0x000fda00037c4270 */
[----:B------:R-:W-:Y:S02]  /*71f0*/  @P6 IMAD.MOV.U32 R4, RZ, RZ, R6 ;  /* 0x000000ffff046224 */ /* 0x000fe400078e0006 */
[----:B------:R-:W-:-:S05]  /*7200*/  @P6 IMAD.MOV.U32 R5, RZ, RZ, R7 ;  /* 0x000000ffff056224 */ /* 0x000fca00078e0007 */
[----:B------:R0:W-:Y:S01]  /*7210*/  @P6 STG.E.U16 desc[UR36][R4.64+0x42], R43 ;  /* 0x0000422b04006986 */ /* 0x0001e2000c101524 */
[C---:B------:R-:W-:Y:S02]  /*7220*/  ISETP.GT.AND P6, PT, R3.reuse, 0x80, P5 ;  /* 0x000000800300780c */ /* 0x040fe40002fc4270 */
[----:B------:R-:W-:-:S11]  /*7230*/  ISETP.GT.AND P5, PT, R3, 0x88, P5 ;  /* 0x000000880300780c */ /* 0x000fd60002fa4270 */
[----:B0-----:R-:W-:Y:S02]  /*7240*/  @P6 IMAD.MOV.U32 R4, RZ, RZ, R12 ;  /* 0x000000ffff046224 */ /* 0x001fe400078e000c */
[----:B------:R-:W-:-:S05]  /*7250*/  @P6 IMAD.MOV.U32 R5, RZ, RZ, R13 ;  /* 0x000000ffff056224 */ /* 0x000fca00078e000d */
[----:B------:R0:W-:Y:S01]  /*7260*/  @P6 STG.E.U16 desc[UR36][R4.64+0x50], R44 ;  /* 0x0000502c04006986 */ /* 0x0001e2000c101524 */
[C---:B------:R-:W-:Y:S02]  /*7270*/  ISETP.GT.AND P6, PT, R3.reuse, 0x80, P4 ;  /* 0x000000800300780c */ /* 0x040fe400027c4270 */
[----:B------:R-:W-:-:S11]  /*7280*/  ISETP.GT.AND P4, PT, R3, 0x88, P4 ;  /* 0x000000880300780c */ /* 0x000fd60002784270 */
[----:B0-----:R-:W-:Y:S02]  /*7290*/  @P6 IMAD.MOV.U32 R4, RZ, RZ, R12 ;  /* 0x000000ffff046224 */ /* 0x001fe400078e000c */
[----:B------:R-:W-:-:S05]  /*72a0*/  @P6 IMAD.MOV.U32 R5, RZ, RZ, R13 ;  /* 0x000000ffff056224 */ /* 0x000fca00078e000d */
[----:B------:R0:W-:Y:S02]  /*72b0*/  @P6 STG.E.U16 desc[UR36][R4.64+0x52], R45 ;  /* 0x0000522d04006986 */ /* 0x0001e4000c101524 */
[----:B0-----:R-:W-:Y:S02]  /*72c0*/  @P5 IMAD.MOV.U32 R4, RZ, RZ, R6 ;  /* 0x000000ffff045224 */ /* 0x001fe400078e0006 */
[----:B------:R-:W-:-:S05]  /*72d0*/  @P5 IMAD.MOV.U32 R5, RZ, RZ, R7 ;  /* 0x000000ffff055224 */ /* 0x000fca00078e0007 */
[----:B------:R0:W-:Y:S01]  /*72e0*/  @P5 STG.E.U16 desc[UR36][R4.64+0x50], R46 ;  /* 0x0000502e04005986 */ /* 0x0001e2000c101524 */
[C---:B------:R-:W-:Y:S02]  /*72f0*/  ISETP.GT.AND P5, PT, R3.reuse, 0x80, P3 ;  /* 0x000000800300780c */ /* 0x040fe40001fa4270 */
[----:B------:R-:W-:Y:S01]  /*7300*/  ISETP.GT.AND P3, PT, R3, 0x88, P3 ;  /* 0x000000880300780c */ /* 0x000fe20001f64270 */
        /* <DEDUP_REMOVED lines=17> */
[----:B------:R0:W-:Y:S02]  /*7420*/  @P3 STG.E.U16 desc[UR36][R4.64+0x60], R50 ;  /* 0x0000603204003986 */ /* 0x0001e4000c101524 */
[----:B0-----:R-:W-:Y:S02]  /*7430*/  @P0 IMAD.MOV.U32 R4, RZ, RZ, R6 ;  /* 0x000000ffff040224 */ /* 0x001fe400078e0006 */
[----:B------:R-:W-:-:S05]  /*7440*/  @P0 IMAD.MOV.U32 R5, RZ, RZ, R7 ;  /* 0x000000ffff050224 */ /* 0x000fca00078e0007 */
[----:B------:R0:W-:Y:S02]  /*7450*/  @P0 STG.E.U16 desc[UR36][R4.64+0x62], R51 ;  /* 0x0000623304000986 */ /* 0x0001e4000c101524 */
[----:B0-----:R-:W-:Y:S02]  /*7460*/  @P5 IMAD.MOV.U32 R4, RZ, RZ, R12 ;  /* 0x000000ffff045224 */ /* 0x001fe400078e000c */
[----:B------:R-:W-:-:S05]  /*7470*/  @P5 IMAD.MOV.U32 R5, RZ, RZ, R13 ;  /* 0x000000ffff055224 */ /* 0x000fca00078e000d */
[----:B------:R0:W-:Y:S04]  /*7480*/  @P5 STG.E.U16 desc[UR36][R4.64+0x70], R52 ;  /* 0x0000703404005986 */ /* 0x0001e8000c101524 */
[----:B------:R1:W-:Y:S01]  /*7490*/  @P4 STG.E.U16 desc[UR36][R12.64+0x72], R53 ;  /* 0x000072350c004986 */ /* 0x0003e2000c101524 */
[----:B0-----:R-:W-:Y:S02]  /*74a0*/  @P2 IMAD.MOV.U32 R4, RZ, RZ, R6 ;  /* 0x000000ffff042224 */ /* 0x001fe400078e0006 */
[----:B------:R-:W-:-:S05]  /*74b0*/  @P2 IMAD.MOV.U32 R5, RZ, RZ, R7 ;  /* 0x000000ffff052224 */ /* 0x000fca00078e0007 */
[----:B------:R1:W-:Y:S04]  /*74c0*/  @P2 STG.E.U16 desc[UR36][R4.64+0x70], R54 ;  /* 0x0000703604002986 */ /* 0x0003e8000c101524 */
[----:B------:R1:W-:Y:S02]  /*74d0*/  @P1 STG.E.U16 desc[UR36][R6.64+0x72], R55 ;  /* 0x0000723706001986 */ /* 0x0003e4000c101524 */
.L_x_156:
[----:B------:R-:W-:Y:S05]  /*74e0*/  BSYNC B0 ;  /* 0x0000000000007941 */ /* 0x000fea0003800000 */
.L_x_32:
[----:B------:R-:W-:Y:S01]  /*74f0*/  IADD3 R16, P0, R16, UR38, RZ ;  /* 0x0000002610107c10 */ /* 0x000fe2000ff1e0ff */
[----:B------:R-:W-:Y:S01]  /*7500*/  ULDC.64 UR4, c[0x0][0x650] ;  /* 0x0001940000047ab9 */ /* 0x000fe20000000a00 */
[----:B------:R-:W-:Y:S01]  /*7510*/  PRMT R3, RZ, 0x7610, R3 ;  /* 0x00007610ff037816 */ /* 0x000fe20000000003 */
[----:B------:R-:W-:Y:S01]  /*7520*/  IMAD.MOV.U32 R103, RZ, RZ, -0x1 ;  /* 0xffffffffff677424 */ /* 0x000fe200078e00ff */
[----:B------:R-:W-:Y:S01]  /*7530*/  IADD3.X R17, R17, UR41, RZ, P0, !PT ;  /* 0x0000002911117c10 */ /* 0x000fe200087fe4ff */
[----:B------:R-:W-:Y:S01]  /*7540*/  IMAD.MOV.U32 R23, RZ, RZ, -0x1 ;  /* 0xffffffffff177424 */ /* 0x000fe200078e00ff */
[----:B------:R-:W-:-:S04]  /*7550*/  ISETP.GE.U32.AND P0, PT, R16, UR4, PT ;  /* 0x0000000410007c0c */ /* 0x000fc8000bf06070 */
[----:B------:R-:W-:-:S13]  /*7560*/  ISETP.GE.U32.AND.EX P0, PT, R17, UR5, PT, P0 ;  /* 0x0000000511007c0c */ /* 0x000fda000bf06100 */
[----:B------:R-:W-:Y:S05]  /*7570*/  @P0 BRA `(.L_x_157) ;  /* 0x00000004004c0947 */ /* 0x000fea0003800000 */
[----:B----4-:R-:W4:Y:S01]  /*7580*/  LDC.64 R10, c[0x0][0x628] ;  /* 0x00018a00ff0a7b82 */ /* 0x010f220000000a00 */
[----:B01----:R-:W0:Y:S01]  /*7590*/  S2R R12, SR_CTAID.X ;  /* 0x00000000000c7919 */ /* 0x003e220000002500 */
[----:B------:R-:W-:Y:S02]  /*75a0*/  IMAD.MOV.U32 R8, RZ, RZ, R16 ;  /* 0x000000ffff087224 */ /* 0x000fe400078e0010 */
[----:B------:R-:W-:Y:S01]  /*75b0*/  IMAD.MOV.U32 R9, RZ, RZ, R17 ;  /* 0x000000ffff097224 */ /* 0x000fe200078e0011 */
[----:B------:R-:W1:Y:S03]  /*75c0*/  S2R R20, SR_CTAID.Y ;  /* 0x0000000000147919 */ /* 0x000e660000002600 */
[----:B------:R-:W0:Y:S08]  /*75d0*/  LDC R0, c[0x0][0x630] ;  /* 0x00018c00ff007b82 */ /* 0x000e300000000800 */
[----:B------:R-:W0:Y:S01]  /*75e0*/  LDC.64 R14, c[0x0][0x620] ;  /* 0x00018800ff0e7b82 */ /* 0x000e220000000a00 */
[----:B----4-:R-:W-:-:S04]  /*75f0*/  ISETP.NE.U32.AND P0, PT, R10, RZ, PT ;  /* 0x000000ff0a00720c */ /* 0x010fc80003f05070 */
[----:B------:R-:W-:-:S13]  /*7600*/  ISETP.NE.AND.EX P0, PT, R11, RZ, PT, P0 ;  /* 0x000000ff0b00720c */ /* 0x000fda0003f05300 */
[----:B01----:R-:W-:Y:S05]  /*7610*/  @!P0 BRA `(.L_x_158) ;  /* 0x0000000000288947 */ /* 0x003fea0003800000 */
        /* <DEDUP_REMOVED lines=10> */
.L_x_158:
[-CC-:B------:R-:W-:Y:S01]  /*76c0*/  SHF.R.U64 R23, R8, R0.reuse, R9.reuse ;  /* 0x0000000008177219 */ /* 0x180fe20000001209 */
[----:B------:R-:W0:Y:S01]  /*76d0*/  LDC.64 R26, c[0x0][0x640] ;  /* 0x00019000ff1a7b82 */ /* 0x000e220000000a00 */
[----:B------:R-:W-:Y:S01]  /*76e0*/  SHF.R.U32.HI R0, RZ, R0, R9 ;  /* 0x00000000ff007219 */ /* 0x000fe20000011609 */
[----:B------:R-:W-:Y:S01]  /*76f0*/  ULDC UR4, c[0x0][0x150] ;  /* 0x0000540000047ab9 */ /* 0x000fe20000000800 */
[----:B------:R-:W-:Y:S02]  /*7700*/  IADD3 R3, P0, RZ, -R23, RZ ;  /* 0x80000017ff037210 */ /* 0x000fe40007f1e0ff */
[----:B------:R-:W-:-:S03]  /*7710*/  I2FP.F32.U32 R7, R12 ;  /* 0x0000000c00077245 */ /* 0x000fc60000201000 */
[----:B------:R-:W1:Y:S01]  /*7720*/  LDC R6, c[0x0][0x618] ;  /* 0x00018600ff067b82 */ /* 0x000e620000000800 */
[----:B------:R-:W-:Y:S02]  /*7730*/  IMAD.X R5, RZ, RZ, ~R0, P0 ;  /* 0x000000ffff057224 */ /* 0x000fe400000e0e00 */
[----:B------:R-:W-:Y:S01]  /*7740*/  FMUL R7, R7, UR4 ;  /* 0x0000000407077c20 */ /* 0x000fe20008400000 */
[----:B------:R-:W-:Y:S01]  /*7750*/  ULDC UR4, c[0x0][0x154] ;  /* 0x0000550000047ab9 */ /* 0x000fe20000000800 */
[-C--:B------:R-:W-:Y:S02]  /*7760*/  IMAD R0, R5, R14.reuse, RZ ;  /* 0x0000000e05007224 */ /* 0x080fe400078e02ff */
[C---:B------:R-:W-:Y:S01]  /*7770*/  IMAD.WIDE.U32 R4, R3.reuse, R14, R16 ;  /* 0x0000000e03047225 */ /* 0x040fe200078e0010 */
[----:B------:R-:W4:Y:S01]  /*7780*/  LDC R11, c[0x0][0x608] ;  /* 0x00018200ff0b7b82 */ /* 0x000f220000000800 */
[----:B------:R-:W2:Y:S02]  /*7790*/  F2I.U32.TRUNC.NTZ R7, R7 ;  /* 0x0000000700077305 */ /* 0x000ea4000020f000 */
[----:B------:R-:W-:-:S04]  /*77a0*/  IMAD R3, R3, R15, R0 ;  /* 0x0000000f03037224 */ /* 0x000fc800078e0200 */
[----:B------:R-:W-:Y:S01]  /*77b0*/  IMAD.IADD R3, R5, 0x1, R3 ;  /* 0x0000000105037824 */ /* 0x000fe200078e0203 */
[----:B------:R-:W3:Y:S01]  /*77c0*/  LDC R8, c[0x0][0x658] ;  /* 0x00019600ff087b82 */ /* 0x000ee20000000800 */
[----:B------:R-:W-:Y:S02]  /*77d0*/  I2FP.F32.U32 R5, R20 ;  /* 0x0000001400057245 */ /* 0x000fe40000201000 */
[----:B0-----:R-:W-:-:S04]  /*77e0*/  ISETP.NE.U32.AND P0, PT, R26, RZ, PT ;  /* 0x000000ff1a00720c */ /* 0x001fc80003f05070 */
[----:B------:R-:W-:Y:S01]  /*77f0*/  ISETP.NE.AND.EX P0, PT, R27, RZ, PT, P0 ;  /* 0x000000ff1b00720c */ /* 0x000fe20003f05300 */
[----:B------:R-:W0:Y:S01]  /*7800*/  LDC R9, c[0x0][0x144] ;  /* 0x00005100ff097b82 */ /* 0x000e220000000800 */
[-C--:B-1----:R-:W-:Y:S01]  /*7810*/  SHF.R.U32.HI R0, RZ, R6.reuse, R3 ;  /* 0x00000006ff007219 */ /* 0x082fe20000011603 */
[----:B--2---:R-:W-:Y:S01]  /*7820*/  IMAD.MOV R7, RZ, RZ, -R7 ;  /* 0x000000ffff077224 */ /* 0x004fe200078e0a07 */
[----:B------:R-:W-:Y:S01]  /*7830*/  SHF.R.U64 R13, R4, R6, R3 ;  /* 0x00000006040d7219 */ /* 0x000fe20000001203 */
[----:B------:R-:W-:-:S04]  /*7840*/  FMUL R6, R5, UR4 ;  /* 0x0000000405067c20 */ /* 0x000fc80008400000 */
[----:B------:R-:W1:Y:S01]  /*7850*/  LDC R21, c[0x0][0x148] ;  /* 0x00005200ff157b82 */ /* 0x000e620000000800 */
[-CC-:B----4-:R-:W-:Y:S02]  /*7860*/  SHF.R.U64 R10, R13, R11.reuse, R0.reuse ;  /* 0x0000000b0d0a7219 */ /* 0x190fe40000001200 */
[----:B------:R-:W-:Y:S02]  /*7870*/  SHF.R.U32.HI R3, RZ, R11, R0 ;  /* 0x0000000bff037219 */ /* 0x000fe40000011600 */
[----:B------:R2:W4:Y:S03]  /*7880*/  F2I.U32.TRUNC.NTZ R0, R6 ;  /* 0x0000000600007305 */ /* 0x000526000020f000 */
[----:B------:R-:W1:Y:S01]  /*7890*/  LDC R14, c[0x0][0x648] ;  /* 0x00019200ff0e7b82 */ /* 0x000e620000000800 */
[-CC-:B---3--:R-:W-:Y:S02]  /*78a0*/  SHF.R.U64 R15, R10, R8.reuse, R3.reuse ;  /* 0x000000080a0f7219 */ /* 0x188fe40000001203 */
[----:B------:R-:W-:-:S03]  /*78b0*/  SHF.R.U32.HI R5, RZ, R8, R3 ;  /* 0x00000008ff057219 */ /* 0x000fc60000011603 */
[----:B------:R-:W-:Y:S02]  /*78c0*/  IMAD.MOV.U32 R4, RZ, RZ, R15 ;  /* 0x000000ffff047224 */ /* 0x000fe400078e000f */
[----:B------:R-:W3:Y:S01]  /*78d0*/  LDC R24, c[0x0][0x638] ;  /* 0x00018e00ff187b82 */ /* 0x000ee20000000800 */
[----:B0-----:R-:W-:-:S07]  /*78e0*/  IMAD R25, R9, R7, R12 ;  /* 0x0000000709197224 */ /* 0x001fce00078e020c */
[----:B------:R-:W0:Y:S08]  /*78f0*/  LDC R28, c[0x0][0x610] ;  /* 0x00018400ff1c7b82 */ /* 0x000e300000000800 */
[----:B------:R-:W0:Y:S01]  /*7900*/  LDC R29, c[0x0][0x600] ;  /* 0x00018000ff1d7b82 */ /* 0x000e220000000800 */
[----:B--2-4-:R-:W-:Y:S05]  /*7910*/  @!P0 BRA `(.L_x_159) ;  /* 0x0000000000288947 */ /* 0x014fea0003800000 */
[----:B------:R-:W2:Y:S02]  /*7920*/  LDC R4, c[0x0][0x64c] ;  /* 0x00019300ff047b82 */ /* 0x000ea40000000800 */
[----:B--2---:R-:W-:-:S05]  /*7930*/  IADD3 R3, P0, R15, R4, RZ ;  /* 0x000000040f037210 */ /* 0x004fca0007f1e0ff */
        /* <DEDUP_REMOVED lines=8> */
.L_x_159:
[----:B------:R-:W-:Y:S02]  /*79c0*/  ISETP.NE.AND P0, PT, R2, 0x1, PT ;  /* 0x000000010200780c */ /* 0x000fe40003f05270 */
[----:B-1----:R-:W-:Y:S01]  /*79d0*/  SHF.R.U64 R3, R4, R14, R5 ;  /* 0x0000000e04037219 */ /* 0x002fe20000001205 */
[----:B------:R-:W-:Y:S01]  /*79e0*/  IMAD.MOV R5, RZ, RZ, -R0 ;  /* 0x000000ffff057224 */ /* 0x000fe200078e0a00 */
[----:B------:R-:W-:Y:S02]  /*79f0*/  LOP3.LUT R0, R10, R101, RZ, 0xc0, !PT ;  /* 0x000000650a007212 */ /* 0x000fe400078ec0ff */
[----:B------:R-:W-:Y:S01]  /*7a00*/  LOP3.LUT R6, R13, R100, RZ, 0xc0, !PT ;  /* 0x000000640d067212 */ /* 0x000fe200078ec0ff */
[----:B------:R-:W-:Y:S02]  /*7a10*/  IMAD.MOV R4, RZ, RZ, -R3 ;  /* 0x000000ffff047224 */ /* 0x000fe400078e0a03 */
[----:B------:R-:W-:Y:S02]  /*7a20*/  IMAD R0, R93, R3, R0 ;  /* 0x000000035d007224 */ /* 0x000fe400078e0200 */
[----:B---3--:R-:W-:-:S02]  /*7a30*/  IMAD R3, R4, R24, R15 ;  /* 0x0000001804037224 */ /* 0x008fc400078e020f */
[----:B------:R-:W-:Y:S02]  /*7a40*/  @P0 IMAD R25, R21, R5, R20 ;  /* 0x0000000515190224 */ /* 0x000fe400078e0214 */
[----:B0-----:R-:W-:Y:S02]  /*7a50*/  IMAD R5, R3, R29, R6 ;  /* 0x0000001d03057224 */ /* 0x001fe400078e0206 */
[----:B------:R-:W-:Y:S02]  /*7a60*/  IMAD R0, R0, R28, R25 ;  /* 0x0000001c00007224 */ /* 0x000fe400078e0219 */
[----:B------:R-:W-:-:S03]  /*7a70*/  IMAD.MOV.U32 R4, RZ, RZ, 0x1 ;  /* 0x00000001ff047424 */ /* 0x000fc600078e00ff */
[----:B------:R-:W-:Y:S02]  /*7a80*/  SEL R103, R5, R0, !P0 ;  /* 0x0000000005677207 */ /* 0x000fe40004000000 */
[----:B------:R-:W-:Y:S02]  /*7a90*/  PRMT R3, R4, 0x7610, R3 ;  /* 0x0000761004037816 */ /* 0x000fe40000000003 */
[----:B------:R-:W-:-:S07]  /*7aa0*/  SEL R0, R0, R5, !P0 ;  /* 0x0000000500007207 */ /* 0x000fce0004000000 */
.L_x_157:
[----:B------:R-:W-:Y:S01]  /*7ab0*/  UIADD3 UR42, UR43, UR42, URZ ;  /* 0x0000002a2b2a7290 */ /* 0x000fe2000fffe03f */
[----:B------:R-:W-:Y:S01]  /*7ac0*/  LOP3.LUT P0, RZ, R3, 0xff, RZ, 0xc0, !PT ;  /* 0x000000ff03ff7812 */ /* 0x000fe2000780c0ff */
[----:B------:R-:W-:Y:S02]  /*7ad0*/  IMAD.MOV.U32 R111, RZ, RZ, R0 ;  /* 0x000000ffff6f7224 */ /* 0x000fe400078e0000 */
[----:B------:R-:W-:Y:S02]  /*7ae0*/  USHF.R.U32.HI UR4, URZ, 0x1, UR42 ;  /* 0x000000013f047899 */ /* 0x000fe4000801162a */
[----:B------:R-:W-:Y:S02]  /*7af0*/  UISETP.GT.U32.AND UP1, UPT, UR42, 0x1, UPT ;  /* 0x000000012a00788c */ /* 0x000fe4000bf24070 */
[----:B------:R-:W-:Y:S02]  /*7b00*/  ULOP3.LUT UR4, UR4, 0x1, URZ, 0xc0, !UPT ;  /* 0x0000000104047892 */ /* 0x000fe4000f8ec03f */
[----:B------:R-:W-:-:S02]  /*7b10*/  UISETP.LT.U32.AND UP1, UPT, UR43, 0x2, UP1 ;  /* 0x000000022b00788c */ /* 0x000fc40008f21070 */
[----:B------:R-:W-:Y:S02]  /*7b20*/  UISETP.NE.U32.AND UP0, UPT, UR4, 0x1, UPT ;  /* 0x000000010400788c */ /* 0x000fe4000bf05070 */
[----:B------:R-:W-:Y:S02]  /*7b30*/  USEL UR5, URZ, 0x1, !UP1 ;  /* 0x000000013f057887 */ /* 0x000fe4000c800000 */
[----:B------:R-:W-:Y:S02]  /*7b40*/  UISETP.GT.U32.AND UP0, UPT, UR43, 0x1, !UP0 ;  /* 0x000000012b00788c */ /* 0x000fe4000c704070 */
[----:B------:R-:W-:Y:S02]  /*7b50*/  ULOP3.LUT UR42, UR42, 0x1, URZ, 0xc0, !UPT ;  /* 0x000000012a2a7892 */ /* 0x000fe4000f8ec03f */
[----:B------:R-:W-:-:S04]  /*7b60*/  USEL UR4, URZ, 0x1, !UP0 ;  /* 0x000000013f047887 */ /* 0x000fc8000c000000 */
[----:B------:R-:W-:Y:S01]  /*7b70*/  ULOP3.LUT UR40, UR4, UR40, UR5, 0x96, !UPT ;  /* 0x0000002804287292 */ /* 0x000fe2000f8e9605 */
[----:B------:R-:W-:Y:S11]  /*7b80*/  @P0 BRA `(.L_x_160) ;  /* 0xffffff98003c0947 */ /* 0x000ff6000383ffff */
[----:B------:R-:W-:Y:S05]  /*7b90*/  EXIT ;  /* 0x000000000000794d */ /* 0x000fea0003800000 */
.L_x_7:
        /* <DEDUP_REMOVED lines=26> */
.L_x_162:
[----:B------:R-:W0:Y:S01]  /*7d40*/  LDC.64 R28, c[0x0][0x640] ;  /* 0x00019000ff1c7b82 */ /* 0x000e220000000a00 */
[-CC-:B------:R-:W-:Y:S01]  /*7d50*/  SHF.R.U64 R22, R14, R6.reuse, R15.reuse ;  /* 0x000000060e167219 */ /* 0x180fe2000000120f */
[----:B------:R-:W-:Y:S01]  /*7d60*/  IMAD.MOV.U32 R30, RZ, RZ, 0x1 ;  /* 0x00000001ff1e7424 */ /* 0x000fe200078e00ff */
[----:B------:R-:W-:Y:S02]  /*7d70*/  SHF.R.U32.HI R6, RZ, R6, R15 ;  /* 0x00000006ff067219 */ /* 0x000fe4000001160f */
[----:B------:R-:W-:-:S03]  /*7d80*/  IADD3 R13, P0, RZ, -R22, RZ ;  /* 0x80000016ff0d7210 */ /* 0x000fc60007f1e0ff */
[----:B------:R-:W1:Y:S02]  /*7d90*/  LDC R12, c[0x0][0x618] ;  /* 0x00018600ff0c7b82 */ /* 0x000e640000000800 */
[----:B------:R-:W-:-:S04]  /*7da0*/  IMAD.X R11, RZ, RZ, ~R6, P0 ;  /* 0x000000ffff0b7224 */ /* 0x000fc800000e0e06 */
[-C--:B------:R-:W-:Y:S02]  /*7db0*/  IMAD R6, R11, R26.reuse, RZ ;  /* 0x0000001a0b067224 */ /* 0x080fe400078e02ff */
[----:B------:R-:W2:Y:S01]  /*7dc0*/  LDC R14, c[0x0][0x608] ;  /* 0x00018200ff0e7b82 */ /* 0x000ea20000000800 */
[----:B------:R-:W-:-:S04]  /*7dd0*/  IMAD.WIDE.U32 R10, R13, R26, R16 ;  /* 0x0000001a0d0a7225 */ /* 0x000fc800078e0010 */
[----:B------:R-:W-:-:S03]  /*7de0*/  IMAD R13, R13, R27, R6 ;  /* 0x0000001b0d0d7224 */ /* 0x000fc600078e0206 */
[----:B------:R-:W3:Y:S01]  /*7df0*/  LDC R25, c[0x0][0x658] ;  /* 0x00019600ff197b82 */ /* 0x000ee20000000800 */
[----:B------:R-:W-:Y:S01]  /*7e00*/  IMAD.IADD R11, R11, 0x1, R13 ;  /* 0x000000010b0b7824 */ /* 0x000fe200078e020d */
[----:B0-----:R-:W-:-:S04]  /*7e10*/  ISETP.NE.U32.AND P0, PT, R28, RZ, PT ;  /* 0x000000ff1c00720c */ /* 0x001fc80003f05070 */
[----:B------:R-:W-:Y:S02]  /*7e20*/  ISETP.NE.AND.EX P0, PT, R29, RZ, PT, P0 ;  /* 0x000000ff1d00720c */ /* 0x000fe40003f05300 */
[----:B------:R-:W0:Y:S01]  /*7e30*/  LDC R20, c[0x0][0x600] ;  /* 0x00018000ff147b82 */ /* 0x000e220000000800 */
[-CC-:B-1----:R-:W-:Y:S01]  /*7e40*/  SHF.R.U64 R8, R10, R12.reuse, R11.reuse ;  /* 0x0000000c0a087219 */ /* 0x182fe2000000120b */
[----:B------:R-:W-:Y:S01]  /*7e50*/  IMAD.MOV.U32 R10, RZ, RZ, -0x1 ;  /* 0xffffffffff0a7424 */ /* 0x000fe200078e00ff */
[----:B------:R-:W-:-:S05]  /*7e60*/  SHF.R.U32.HI R11, RZ, R12, R11 ;  /* 0x0000000cff0b7219 */ /* 0x000fca000001160b */
[----:B------:R-:W1:Y:S01]  /*7e70*/  LDC R26, c[0x0][0x648] ;  /* 0x00019200ff1a7b82 */ /* 0x000e620000000800 */
[-CC-:B--2---:R-:W-:Y:S02]  /*7e80*/  SHF.R.U64 R21, R8, R14.reuse, R11.reuse ;  /* 0x0000000e08157219 */ /* 0x184fe4000000120b */
[----:B------:R-:W-:-:S05]  /*7e90*/  SHF.R.U32.HI R6, RZ, R14, R11 ;  /* 0x0000000eff067219 */ /* 0x000fca000001160b */
[----:B------:R-:W2:Y:S01]  /*7ea0*/  LDC R27, c[0x0][0x638] ;  /* 0x00018e00ff1b7b82 */ /* 0x000ea20000000800 */
[-C--:B---3--:R-:W-:Y:S02]  /*7eb0*/  SHF.L.U32 R10, R10, R25.reuse, RZ ;  /* 0x000000190a0a7219 */ /* 0x088fe400000006ff */
[-CC-:B------:R-:W-:Y:S02]  /*7ec0*/  SHF.R.U64 R23, R21, R25.reuse, R6.reuse ;  /* 0x0000001915177219 */ /* 0x180fe40000001206 */
[----:B------:R-:W-:Y:S02]  /*7ed0*/  LOP3.LUT R32, RZ, R10, RZ, 0x33, !PT ;  /* 0x0000000aff207212 */ /* 0x000fe400078e33ff */
[----:B------:R-:W-:Y:S01]  /*7ee0*/  SHF.R.U32.HI R11, RZ, R25, R6 ;  /* 0x00000019ff0b7219 */ /* 0x000fe20000011606 */
[----:B------:R-:W3:Y:S01]  /*7ef0*/  LDC R31, c[0x0][0x610] ;  /* 0x00018400ff1f7b82 */ /* 0x000ee20000000800 */
[----:B------:R-:W-:Y:S01]  /*7f00*/  IMAD.MOV.U32 R10, RZ, RZ, R23 ;  /* 0x000000ffff0a7224 */ /* 0x000fe200078e0017 */
[----:B------:R-:W-:Y:S06]  /*7f10*/  @!P0 BRA `(.L_x_163) ;  /* 0x0000000000288947 */ /* 0x000fec0003800000 */
        /* <DEDUP_REMOVED lines=10> */
.L_x_163:
[----:B------:R-:W-:Y:S02]  /*7fc0*/  ISETP.NE.AND P0, PT, R2, 0x1, PT ;  /* 0x000000010200780c */ /* 0x000fe40003f05270 */
[----:B-1----:R-:W-:Y:S01]  /*7fd0*/  SHF.R.U64 R6, R10, R26, R11 ;  /* 0x0000001a0a067219 */ /* 0x002fe2000000120b */
[----:B0-----:R-:W-:Y:S01]  /*7fe0*/  VIADD R11, R20, 0xffffffff ;  /* 0xffffffff140b7836 */ /* 0x001fe20000000000 */
[----:B------:R-:W-:Y:S02]  /*7ff0*/  SHF.L.U32 R30, R30, R25, RZ ;  /* 0x000000191e1e7219 */ /* 0x000fe400000006ff */
[----:B------:R-:W-:Y:S01]  /*8000*/  LOP3.LUT R5, R21, R32, RZ, 0xc0, !PT ;  /* 0x0000002015057212 */ /* 0x000fe200078ec0ff */
[----:B------:R-:W-:-:S04]  /*8010*/  IMAD.MOV R10, RZ, RZ, -R6 ;  /* 0x000000ffff0a7224 */ /* 0x000fc800078e0a06 */
[----:B------:R-:W-:Y:S01]  /*8020*/  IMAD R6, R30, R6, R5 ;  /* 0x000000061e067224 */ /* 0x000fe200078e0205 */
[----:B------:R-:W-:Y:S01]  /*8030*/  LOP3.LUT R5, R8, R11, RZ, 0xc0, !PT ;  /* 0x0000000b08057212 */ /* 0x000fe200078ec0ff */
[----:B------:R-:W-:Y:S02]  /*8040*/  @P0 IMAD R7, R9, R24, R4 ;  /* 0x0000001809070224 */ /* 0x000fe400078e0204 */
[----:B--2---:R-:W-:Y:S02]  /*8050*/  IMAD R4, R10, R27, R23 ;  /* 0x0000001b0a047224 */ /* 0x004fe400078e0217 */
[----:B---3--:R-:W-:Y:S02]  /*8060*/  IMAD R7, R6, R31, R7 ;  /* 0x0000001f06077224 */ /* 0x008fe400078e0207 */
[----:B------:R-:W-:Y:S02]  /*8070*/  IMAD R4, R4, R20, R5 ;  /* 0x0000001404047224 */ /* 0x000fe400078e0205 */
[----:B------:R-:W-:-:S02]  /*8080*/  IMAD.MOV.U32 R8, RZ, RZ, 0x1 ;  /* 0x00000001ff087424 */ /* 0x000fc400078e00ff */
[----:B------:R-:W-:Y:S01]  /*8090*/  IMAD.MOV.U32 R6, RZ, RZ, R22 ;  /* 0x000000ffff067224 */ /* 0x000fe200078e0016 */
[----:B------:R-:W-:Y:S02]  /*80a0*/  SEL R20, R4, R7, !P0 ;  /* 0x0000000704147207 */ /* 0x000fe40004000000 */
[----:B------:R-:W-:-:S07]  /*80b0*/  SEL R21, R7, R4, !P0 ;  /* 0x0000000407157207 */ /* 0x000fce0004000000 */
.L_x_161:
[----:B------:R-:W-:-:S08]  /*80c0*/  NOP ;  /* 0x0000000000007918 */ /* 0x000fd00000000000 */
[----:B------:R-:W0:-:S00]  /*80d0*/  USETMAXREG.DEALLOC.CTAPOOL 0x28 ;  /* 0x00000028000079c8 */ /* 0x000e0000080e0500 */
[----:B0-----:R-:W-:-:S13]  /*80e0*/  ISETP.NE.AND P0, PT, R3, RZ, PT ;  /* 0x000000ff0300720c */ /* 0x001fda0003f05270 */
[----:B------:R-:W-:Y:S05]  /*80f0*/  @P0 EXIT ;  /* 0x000000000000094d */ /* 0x000fea0003800000 */
[----:B------:R-:W-:Y:S01]  /*8100*/  LOP3.LUT P0, RZ, R8, 0xff, RZ, 0xc0, !PT ;  /* 0x000000ff08ff7812 */ /* 0x000fe2000780c0ff */
[----:B------:R-:W-:Y:S02]  /*8110*/  IMAD.MOV.U32 R3, RZ, RZ, 0x1 ;  /* 0x00000001ff037424 */ /* 0x000fe400078e00ff */
[----:B------:R-:W-:-:S10]  /*8120*/  IMAD.MOV.U32 R8, RZ, RZ, RZ ;  /* 0x000000ffff087224 */ /* 0x000fd400078e00ff */
[----:B------:R-:W-:Y:S05]  /*8130*/  @!P0 BRA `(.L_x_164) ;  /* 0x0000000c005c8947 */ /* 0x000fea0003800000 */
[----:B------:R-:W0:Y:S01]  /*8140*/  LDC R3, c[0x0][0x28c] ;  /* 0x0000a300ff037b82 */ /* 0x000e220000000800 */
[----:B------:R-:W1:Y:S01]  /*8150*/  S2R R12, SR_CgaCtaId ;  /* 0x00000000000c7919 */ /* 0x000e620000008800 */
[----:B------:R-:W-:Y:S01]  /*8160*/  ULDC UR5, c[0x0][0x658] ;  /* 0x0001960000057ab9 */ /* 0x000fe20000000800 */
[----:B------:R-:W-:Y:S01]  /*8170*/  UMOV UR6, 0xffffffff ;  /* 0xffffffff00067882 */ /* 0x000fe20000000000 */
[----:B------:R-:W-:Y:S01]  /*8180*/  BSSY B0, `(.L_x_164) ;  /* 0x00000d2000007945 */ /* 0x000fe20003800000 */
[----:B------:R-:W-:Y:S01]  /*8190*/  USHF.L.U32 UR6, UR6, UR5, URZ ;  /* 0x0000000506067299 */ /* 0x000fe2000800063f */
[----:B------:R-:W-:Y:S01]  /*81a0*/  IMAD.MOV.U32 R10, RZ, RZ, 0x1 ;  /* 0x00000001ff0a7424 */ /* 0x000fe200078e00ff */
[----:B------:R-:W-:Y:S01]  /*81b0*/  LOP3.LUT R19, R18, 0x2, RZ, 0xfc, !PT ;  /* 0x0000000212137812 */ /* 0x000fe200078efcff */
[----:B------:R-:W-:Y:S01]  /*81c0*/  IMAD.MOV.U32 R8, RZ, RZ, RZ ;  /* 0x000000ffff087224 */ /* 0x000fe200078e00ff */
[----:B------:R-:W-:Y:S01]  /*81d0*/  ULDC UR4, c[0x0][0x600] ;  /* 0x0001800000047ab9 */ /* 0x000fe20000000800 */
[----:B------:R-:W-:Y:S01]  /*81e0*/  UMOV UR7, 0x1 ;  /* 0x0000000100077882 */ /* 0x000fe20000000000 */
[----:B------:R-:W-:-:S02]  /*81f0*/  UIADD3 UR4, UR4, -0x1, URZ ;  /* 0xffffffff04047890 */ /* 0x000fc4000fffe03f */
[----:B------:R-:W-:Y:S02]  /*8200*/  USHF.L.U32 UR5, UR7, UR5, URZ ;  /* 0x0000000507057299 */ /* 0x000fe4000800063f */
[----:B------:R-:W-:Y:S01]  /*8210*/  ULOP3.LUT UR6, URZ, UR6, URZ, 0x33, !UPT ;  /* 0x000000063f067292 */ /* 0x000fe2000f8e333f */
[----:B------:R-:W-:Y:S01]  /*8220*/  ULDC.64 UR30, c[0x0][0x198] ;  /* 0x00006600001e7ab9 */ /* 0x000fe20000000a00 */
[----:B0-----:R-:W-:-:S05]  /*8230*/  VIADD R3, R3, 0x7f ;  /* 0x0000007f03037836 */ /* 0x001fca0000000000 */
[----:B------:R-:W-:-:S04]  /*8240*/  SHF.R.S32.HI R4, RZ, 0x1f, R3 ;  /* 0x0000001fff047819 */ /* 0x000fc80000011403 */
[----:B------:R-:W-:Y:S01]  /*8250*/  LEA.HI R4, R4, R3, RZ, 0x7 ;  /* 0x0000000304047211 */ /* 0x000fe200078f38ff */
[C---:B-1----:R-:W-:Y:S02]  /*8260*/  IMAD.SHL.U32 R11, R12.reuse, 0x20, RZ ;  /* 0x000000200c0b7824 */ /* 0x042fe400078e00ff */
[----:B------:R-:W-:Y:S01]  /*8270*/  IMAD.SHL.U32 R12, R12, 0x800, RZ ;  /* 0x000008000c0c7824 */ /* 0x000fe200078e00ff */
[----:B------:R-:W-:Y:S01]  /*8280*/  SHF.R.S32.HI R9, RZ, 0x7, R4 ;  /* 0x00000007ff097819 */ /* 0x000fe20000011404 */
[----:B------:R-:W-:Y:S01]  /*8290*/  IMAD.MOV.U32 R3, RZ, RZ, 0x1 ;  /* 0x00000001ff037424 */ /* 0x000fe200078e00ff */
[----:B------:R-:W-:Y:S02]  /*82a0*/  LOP3.LUT R11, R11, 0x20, RZ, 0xc0, !PT ;  /* 0x000000200b0b7812 */ /* 0x000fe400078ec0ff */
[----:B------:R-:W-:Y:S01]  /*82b0*/  LOP3.LUT R12, R12, 0x800, RZ, 0xc0, !PT ;  /* 0x000008000c0c7812 */ /* 0x000fe200078ec0ff */
[----:B------:R-:W-:-:S07]  /*82c0*/  VIADD R13, R9, 0x1 ;  /* 0x00000001090d7836 */ /* 0x000fce0000000000 */
.L_x_175:
[----:B------:R-:W-:-:S03]  /*82d0*/  UMOV UR7, 0xffffffff ;  /* 0xffffffff00077882 */ /* 0x000fc60000000000 */
[----:B------:R-:W-:Y:S05]  /*82e0*/  BRA.DIV UR7, `(.L_x_165) ;  /* 0x0000000e07907947 */ /* 0x000fea000b800000 */
[----:B------:R-:W-:-:S13]  /*82f0*/  ELECT P6, URZ, PT ;  /* 0x00000000003f782f */ /* 0x000fda00038c0000 */
.L_x_184:
[----:B------:R-:W0:Y:S01]  /*8300*/  LDC R4, c[0x0][0x28c] ;  /* 0x0000a300ff047b82 */ /* 0x000e220000000800 */
[----:B------:R-:W-:Y:S01]  /*8310*/  BSSY B1, `(.L_x_166) ;  /* 0x0000044000017945 */ /* 0x000fe20003800000 */
[----:B0-----:R-:W-:-:S13]  /*8320*/  ISETP.LT.OR P6, PT, R4, 0x1, !P6 ;  /* 0x000000010400780c */ /* 0x001fda00077c1670 */
[----:B------:R-:W-:Y:S05]  /*8330*/  @P6 BRA `(.L_x_167) ;  /* 0x0000000400046947 */ /* 0x000fea0003800000 */
[----:B------:R-:W-:Y:S02]  /*8340*/  IMAD.SHL.U32 R21, R21, 0x100, RZ ;  /* 0x0000010015157824 */ /* 0x000fe400078e00ff */
[----:B------:R-:W-:Y:S02]  /*8350*/  IMAD R20, R20, 0x40, R11 ;  /* 0x0000004014147824 */ /* 0x000fe400078e020b */
[----:B------:R-:W-:Y:S02]  /*8360*/  IMAD.MOV.U32 R24, RZ, RZ, RZ ;  /* 0x000000ffff187224 */ /* 0x000fe400078e00ff */
[----:B------:R-:W-:Y:S02]  /*8370*/  IMAD.MOV.U32 R4, RZ, RZ, R13 ;  /* 0x000000ffff047224 */ /* 0x000fe400078e000d */
[----:B------:R-:W-:Y:S02]  /*8380*/  IMAD.MOV.U32 R5, RZ, RZ, R3 ;  /* 0x000000ffff057224 */ /* 0x000fe400078e0003 */
[----:B------:R-:W-:-:S07]  /*8390*/  IMAD.MOV.U32 R7, RZ, RZ, R8 ;  /* 0x000000ffff077224 */ /* 0x000fce00078e0008 */
.L_x_170:
[----:B------:R-:W0:Y:S01]  /*83a0*/  S2R R15, SR_CgaCtaId ;  /* 0x00000000000f7919 */ /* 0x000e220000008800 */
[----:B------:R-:W-:Y:S02]  /*83b0*/  MOV R14, 0x400 ;  /* 0x00000400000e7802 */ /* 0x000fe40000000f00 */
[----:B------:R-:W-:Y:S02]  /*83c0*/  ISETP.NE.AND P1, PT, R0, RZ, PT ;  /* 0x000000ff0000720c */ /* 0x000fe40003f25270 */
[----:B0-----:R-:W-:Y:S02]  /*83d0*/  LEA R22, R15, R14, 0x18 ;  /* 0x0000000e0f167211 */ /* 0x001fe400078ec0ff */
[----:B------:R-:W-:-:S09]  /*83e0*/  SHF.L.U32 R14, R5, 0x1f, RZ ;  /* 0x0000001f050e7819 */ /* 0x000fd200000006ff */
[----:B------:R-:W0:Y:S01]  /*83f0*/  @!P1 LDC R15, c[0x0][0x500] ;  /* 0x00014000ff0f9b82 */ /* 0x000e220000000800 */
[----:B------:R-:W-:-:S04]  /*8400*/  IMAD R23, R7, 0x8, R22 ;  /* 0x0000000807177824 */ /* 0x000fc800078e0216 */
[----:B------:R-:W1:Y:S02]  /*8410*/  SYNCS.PHASECHK.TRANS64.TRYWAIT P0, [R23+URZ+0x10], R14 ;  /* 0x0000100e170075a7 */ /* 0x000e64000800017f */
[----:B-1----:R-:W-:Y:S05]  /*8420*/  @!P0 BRA `(.L_x_168) ;  /* 0x0000000c00608947 */ /* 0x002fea0003800000 */
.L_x_185:
[----:B-1----:R-:W-:Y:S01]  /*8430*/  PRMT R14, R19, 0x9910, RZ ;  /* 0x00009910130e7816 */ /* 0x002fe200000000ff */
[----:B0-----:R0:W-:Y:S03]  /*8440*/  @!P1 SYNCS.ARRIVE.TRANS64 RZ, [R23+URZ], R15 ;  /* 0x0000000f17ff99a7 */ /* 0x0011e6000800003f */
[----:B------:R-:W-:-:S13]  /*8450*/  ISETP.NE.AND P0, PT, R14, 0x2, PT ;  /* 0x000000020e00780c */ /* 0x000fda0003f05270 */
[----:B0-----:R-:W-:Y:S05]  /*8460*/  @P0 BRA `(.L_x_169) ;  /* 0x0000000000040947 */ /* 0x001fea0003800000 */
[----:B------:R-:W-:Y:S01]  /*8470*/  BPT.TRAP 0x1 ;  /* 0x000000040000795c */ /* 0x000fe20000300000 */
.L_x_169:
[----:B------:R-:W-:Y:S01]  /*8480*/  IMAD R14, R7, 0x10000, R22 ;  /* 0x00010000070e7824 */ /* 0x000fe200078e0216 */
[----:B------:R-:W-:Y:S01]  /*8490*/  R2UR UR34, R24 ;  /* 0x00000000182272ca */ /* 0x000fe200000e0000 */
[----:B------:R-:W-:Y:S01]  /*84a0*/  VIADD R4, R4, 0xffffffff ;  /* 0xffffffff04047836 */ /* 0x000fe20000000000 */
[----:B------:R-:W-:Y:S01]  /*84b0*/  R2UR UR33, R23 ;  /* 0x00000000172172ca */ /* 0x000fe200000e0000 */
[----:B------:R-:W-:Y:S01]  /*84c0*/  UIADD3 UR14, UP0, UR30, 0xf0, URZ ;  /* 0x000000f01e0e7890 */ /* 0x000fe2000ff1e03f */
[----:B------:R-:W-:Y:S01]  /*84d0*/  R2UR UR24, R14 ;  /* 0x000000000e1872ca */ /* 0x000fe200000e0000 */
[----:B------:R-:W-:Y:S01]  /*84e0*/  IMAD R14, R7, 0x2000, R12 ;  /* 0x00002000070e7824 */ /* 0x000fe200078e020c */
[----:B------:R-:W-:Y:S01]  /*84f0*/  R2UR UR36, R6 ;  /* 0x00000000062472ca */ /* 0x000fe200000e0000 */
[----:B------:R-:W-:Y:S01]  /*8500*/  UIADD3 UR42, UP1, UR30, 0x1f0, URZ ;  /* 0x000001f01e2a7890 */ /* 0x000fe2000ff3e03f */
[----:B------:R-:W-:Y:S01]  /*8510*/  R2UR UR35, R21 ;  /* 0x00000000152372ca */ /* 0x000fe200000e0000 */
[----:B------:R-:W-:Y:S01]  /*8520*/  IMAD R14, R14, 0x2, R22 ;  /* 0x000000020e0e7824 */ /* 0x000fe200078e0216 */
[----:B------:R-:W-:Y:S01]  /*8530*/  R2UR UR19, R20 ;  /* 0x00000000141372ca */ /* 0x000fe200000e0000 */
[----:B------:R-:W-:Y:S01]  /*8540*/  UIADD3.X UR15, URZ, UR31, URZ, UP0, !UPT ;  /* 0x0000001f3f0f7290 */ /* 0x000fe200087fe43f */
[----:B------:R-:W-:Y:S01]  /*8550*/  ISETP.GT.AND P1, PT, R4, 0x1, PT ;  /* 0x000000010400780c */ /* 0x000fe20003f24270 */
[----:B------:R-:W-:Y:S01]  /*8560*/  UIADD3 UR26, UR34, 0x40, URZ ;  /* 0x00000040221a7890 */ /* 0x000fe2000fffe03f */
[----:B------:R-:W-:Y:S01]  /*8570*/  R2UR UR8, R14 ;  /* 0x000000000e0872ca */ /* 0x000fe200000e0000 */
[----:B------:R-:W-:Y:S01]  /*8580*/  UIADD3.X UR43, URZ, UR31, URZ, UP1, !UPT ;  /* 0x0000001f3f2b7290 */ /* 0x000fe20008ffe43f */
[----:B------:R-:W-:Y:S01]  /*8590*/  VIADD R7, R7, 0x1 ;  /* 0x0000000107077836 */ /* 0x000fe20000000000 */
[----:B------:R-:W-:Y:S01]  /*85a0*/  UIADD3 UR32, UR24, 0x100, URZ ;  /* 0x0000010018207890 */ /* 0x000fe2000fffe03f */
[----:B------:R-:W-:Y:S01]  /*85b0*/  VIADD R24, R24, 0x80 ;  /* 0x0000008018187836 */ /* 0x000fe20000000000 */
[----:B------:R-:W-:Y:S01]  /*85c0*/  UIADD3 UR24, UR24, 0x8100, URZ ;  /* 0x0000810018187890 */ /* 0x000fe2000fffe03f */
[----:B------:R-:W-:Y:S01]  /*85d0*/  UMOV UR22, 0x0 ;  /* 0x0000000000167882 */ /* 0x000fe20000000000 */
[----:B------:R-:W-:Y:S01]  /*85e0*/  UMOV UR23, 0x10000000 ;  /* 0x1000000000177882 */ /* 0x000fe20000000000 */
[----:B------:R-:W-:Y:S01]  /*85f0*/  ISETP.NE.AND P0, PT, R7, 0x2, PT ;  /* 0x000000020700780c */ /* 0x000fe20003f05270 */
[----:B------:R-:W-:Y:S01]  /*8600*/  UMOV UR25, UR33 ;  /* 0x0000002100197c82 */ /* 0x000fe20008000000 */
[----:B------:R-:W-:Y:S01]  /*8610*/  UMOV UR28, UR36 ;  /* 0x00000024001c7c82 */ /* 0x000fe20008000000 */
[----:B------:R-:W-:-:S02]  /*8620*/  UMOV UR27, UR35 ;  /* 0x00000023001b7c82 */ /* 0x000fc40008000000 */
[----:B------:R-:W-:Y:S01]  /*8630*/  UIADD3 UR16, UR8, 0x20100, URZ ;  /* 0x0002010008107890 */ /* 0x000fe2000fffe03f */
[----:B------:R0:W-:Y:S01]  /*8640*/  UTMALDG.3D [UR32], [UR14], desc[UR22] ;  /* 0x000016200e0075b4 */ /* 0x0001e20008011000 */
[----:B------:R-:W-:Y:S01]  /*8650*/  UIADD3 UR8, UR8, 0x22100, URZ ;  /* 0x0002210008087890 */ /* 0x000fe2000fffe03f */
[----:B------:R-:W-:Y:S01]  /*8660*/  SEL R14, RZ, 0x1, P0 ;  /* 0x00000001ff0e7807 */ /* 0x000fe20000000000 */
[----:B------:R-:W-:Y:S01]  /*8670*/  UMOV UR7, 0x30000 ;  /* 0x0003000000077882 */ /* 0x000fe20000000000 */
[----:B------:R-:W-:Y:S01]  /*8680*/  UMOV UR17, UR33 ;  /* 0x0000002100117c82 */ /* 0x000fe20008000000 */
[----:B------:R-:W-:Y:S01]  /*8690*/  UMOV UR18, UR34 ;  /* 0x0000002200127c82 */ /* 0x000fe20008000000 */
[----:B------:R-:W-:Y:S01]  /*86a0*/  UMOV UR20, UR36 ;  /* 0x0000002400147c82 */ /* 0x000fe20008000000 */
[----:B------:R-:W-:Y:S01]  /*86b0*/  UMOV UR9, UR33 ;  /* 0x0000002100097c82 */ /* 0x000fe20008000000 */
[----:B------:R-:W-:Y:S01]  /*86c0*/  UMOV UR11, UR19 ;  /* 0x00000013000b7c82 */ /* 0x000fe20008000000 */
[----:B------:R-:W-:Y:S01]  /*86d0*/  UMOV UR12, UR36 ;  /* 0x00000024000c7c82 */ /* 0x000fe20008000000 */
[----:B------:R0:W-:Y:S01]  /*86e0*/  UTMALDG.3D [UR24], [UR14], desc[UR22] ;  /* 0x000016180e0075b4 */ /* 0x0001e20008011000 */
[----:B------:R-:W-:Y:S01]  /*86f0*/  UMOV UR10, UR26 ;  /* 0x0000001a000a7c82 */ /* 0x000fe20008000000 */
[----:B------:R-:W-:-:S02]  /*8700*/  LOP3.LUT R5, R5, R14, RZ, 0x3c, !PT ;  /* 0x0000000e05057212 */ /* 0x000fc400078e3cff */
[----:B------:R-:W-:Y:S01]  /*8710*/  SEL R7, R7, RZ, P0 ;  /* 0x000000ff07077207 */ /* 0x000fe20000000000 */
[----:B------:R0:W-:Y:S01]  /*8720*/  UTMALDG.3D.MULTICAST [UR16], [UR42], UR7, desc[UR22] ;  /* 0x000016102a0073b4 */ /* 0x0001e20008011807 */
[----:B------:R0:W-:Y:S02]  /*8730*/  UTMALDG.3D.MULTICAST [UR8], [UR42], UR7, desc[UR22] ;  /* 0x000016082a0073b4 */ /* 0x0001e40008011807 */
[----:B0-----:R-:W-:Y:S05]  /*8740*/  @P1 BRA `(.L_x_170) ;  /* 0xfffffffc00141947 */ /* 0x001fea000383ffff */
.L_x_167:
[----:B------:R-:W-:Y:S05]  /*8750*/  BSYNC B1 ;  /* 0x0000000000017941 */ /* 0x000fea0003800000 */
.L_x_166:
[----:B------:R-:W-:Y:S01]  /*8760*/  LOP3.LUT P1, RZ, R10, 0xff, RZ, 0xc0, !PT ;  /* 0x000000ff0aff7812 */ /* 0x000fe2000782c0ff */
[----:B------:R-:W-:Y:S01]  /*8770*/  IMAD.IADD R8, R9, 0x1, R8 ;  /* 0x0000000109087824 */ /* 0x000fe200078e0208 */
[----:B------:R-:W-:Y:S01]  /*8780*/  IADD3 R16, P2, R16, UR38, RZ ;  /* 0x0000002610107c10 */ /* 0x000fe2000ff5e0ff */
[----:B------:R-:W-:Y:S01]  /*8790*/  ULDC.64 UR8, c[0x0][0x650] ;  /* 0x0001940000087ab9 */ /* 0x000fe20000000a00 */
[----:B------:R-:W-:Y:S01]  /*87a0*/  BSSY B1, `(.L_x_171) ;  /* 0x000006d000017945 */ /* 0x000fe20003800000 */
[----:B------:R-:W-:Y:S01]  /*87b0*/  IMAD.MOV.U32 R21, RZ, RZ, -0x1 ;  /* 0xffffffffff157424 */ /* 0x000fe200078e00ff */
[----:B------:R-:W-:Y:S01]  /*87c0*/  SHF.R.U32.HI R4, RZ, 0x1, R8 ;  /* 0x00000001ff047819 */ /* 0x000fe20000011608 */
[----:B------:R-:W-:Y:S01]  /*87d0*/  IMAD.MOV.U32 R20, RZ, RZ, -0x1 ;  /* 0xffffffffff147424 */ /* 0x000fe200078e00ff */
[----:B------:R-:W-:Y:S02]  /*87e0*/  ISETP.GT.U32.AND P0, PT, R8, 0x1, PT ;  /* 0x000000010800780c */ /* 0x000fe40003f04070 */
[----:B------:R-:W-:-:S02]  /*87f0*/  LOP3.LUT R4, R4, 0x1, RZ, 0xc0, !PT ;  /* 0x0000000104047812 */ /* 0x000fc400078ec0ff */
[----:B------:R-:W-:Y:S01]  /*8800*/  ISETP.LT.U32.AND P0, PT, R9, 0x2, P0 ;  /* 0x000000020900780c */ /* 0x000fe20000701070 */
[----:B------:R-:W0:Y:S01]  /*8810*/  @P1 S2R R6, SR_CgaCtaId ;  /* 0x0000000000061919 */ /* 0x000e220000008800 */
[----:B------:R-:W-:Y:S02]  /*8820*/  @P1 MOV R5, 0x400 ;  /* 0x0000040000051802 */ /* 0x000fe40000000f00 */
[----:B------:R-:W-:Y:S02]  /*8830*/  IADD3.X R17, R17, UR41, RZ, P2, !PT ;  /* 0x0000002911117c10 */ /* 0x000fe400097fe4ff */
[----:B------:R-:W-:Y:S02]  /*8840*/  ISETP.GE.U32.AND P2, PT, R16, UR8, PT ;  /* 0x0000000810007c0c */ /* 0x000fe4000bf46070 */
[----:B------:R-:W-:Y:S02]  /*8850*/  LOP3.LUT R8, R8, 0x1, RZ, 0xc0, !PT ;  /* 0x0000000108087812 */ /* 0x000fe400078ec0ff */
[----:B------:R-:W-:-:S02]  /*8860*/  PRMT R10, RZ, 0x7610, R10 ;  /* 0x00007610ff0a7816 */ /* 0x000fc4000000000a */
[----:B0-----:R-:W-:Y:S01]  /*8870*/  @P1 LEA R5, R6, R5, 0x18 ;  /* 0x0000000506051211 */ /* 0x001fe200078ec0ff */
[----:B------:R-:W-:-:S03]  /*8880*/  IMAD.MOV.U32 R6, RZ, RZ, -0x1 ;  /* 0xffffffffff067424 */ /* 0x000fc600078e00ff */
[----:B------:R0:W-:Y:S01]  /*8890*/  @P1 SYNCS.ARRIVE.TRANS64.A1T0 RZ, [R5+URZ+0x38], RZ ;  /* 0x000038ff05ff19a7 */ /* 0x0001e2000810003f */
[----:B------:R-:W-:Y:S02]  /*88a0*/  ISETP.NE.U32.AND P1, PT, R4, 0x1, PT ;  /* 0x000000010400780c */ /* 0x000fe40003f25070 */
[----:B------:R-:W-:Y:S02]  /*88b0*/  SEL R4, RZ, 0x1, !P0 ;  /* 0x00000001ff047807 */ /* 0x000fe40004000000 */
[----:B------:R-:W-:Y:S02]  /*88c0*/  ISETP.GE.U32.AND.EX P0, PT, R17, UR9, PT, P2 ;  /* 0x0000000911007c0c */ /* 0x000fe4000bf06120 */
[----:B------:R-:W-:-:S04]  /*88d0*/  ISETP.GT.U32.AND P1, PT, R9, 0x1, !P1 ;  /* 0x000000010900780c */ /* 0x000fc80004f24070 */
[----:B0-----:R-:W-:-:S04]  /*88e0*/  SEL R5, RZ, 0x1, !P1 ;  /* 0x00000001ff057807 */ /* 0x001fc80004800000 */
[--C-:B------:R-:W-:Y:S02]  /*88f0*/  LOP3.LUT R3, R5, R3, R4.reuse, 0x96, !PT ;  /* 0x0000000305037212 */ /* 0x100fe400078e9604 */
[----:B------:R-:W-:Y:S01]  /*8900*/  PRMT R4, RZ, 0x7610, R4 ;  /* 0x00007610ff047816 */ /* 0x000fe20000000004 */
[----:B------:R-:W-:Y:S06]  /*8910*/  @P0 BRA `(.L_x_172) ;  /* 0x0000000400540947 */ /* 0x000fec0003800000 */
[----:B------:R-:W0:Y:S01]  /*8920*/  S2R R15, SR_CTAID.X ;  /* 0x00000000000f7919 */ /* 0x000e220000002500 */
[----:B------:R-:W-:Y:S01]  /*8930*/  ULDC.64 UR8, c[0x0][0x628] ;  /* 0x00018a0000087ab9 */ /* 0x000fe20000000a00 */
[----:B------:R-:W-:Y:S01]  /*8940*/  ULDC UR10, c[0x0][0x630] ;  /* 0x00018c00000a7ab9 */ /* 0x000fe20000000800 */
[----:B------:R-:W-:Y:S01]  /*8950*/  ISETP.NE.U32.AND P0, PT, RZ, UR8, PT ;  /* 0x00000008ff007c0c */ /* 0x000fe2000bf05070 */
[----:B------:R-:W1:Y:S01]  /*8960*/  S2R R20, SR_CTAID.Y ;  /* 0x0000000000147919 */ /* 0x000e620000002600 */
[----:B------:R-:W-:Y:S01]  /*8970*/  ULDC UR11, c[0x0][0x150] ;  /* 0x00005400000b7ab9 */ /* 0x000fe20000000800 */
[----:B------:R-:W-:Y:S01]  /*8980*/  IMAD.MOV.U32 R4, RZ, RZ, R16 ;  /* 0x000000ffff047224 */ /* 0x000fe200078e0010 */
[----:B------:R-:W-:Y:S01]  /*8990*/  ISETP.NE.AND.EX P0, PT, RZ, UR9, PT, P0 ;  /* 0x00000009ff007c0c */ /* 0x000fe2000bf05300 */
[----:B------:R-:W-:Y:S01]  /*89a0*/  IMAD.MOV.U32 R5, RZ, RZ, R17 ;  /* 0x000000ffff057224 */ /* 0x000fe200078e0011 */
[----:B0-----:R-:W-:-:S11]  /*89b0*/  I2FP.F32.U32 R22, R15 ;  /* 0x0000000f00167245 */ /* 0x001fd60000201000 */
[----:B------:R-:W-:Y:S05]  /*89c0*/  @!P0 BRA `(.L_x_173) ;  /* 0x0000000000288947 */ /* 0x000fea0003800000 */
[----:B------:R-:W-:Y:S02]  /*89d0*/  ULDC UR7, c[0x0][0x634] ;  /* 0x00018d0000077ab9 */ /* 0x000fe40000000800 */
[----:B------:R-:W-:-:S05]  /*89e0*/  IADD3 R5, P0, R16, UR7, RZ ;  /* 0x0000000710057c10 */ /* 0x000fca000ff1e0ff */
[----:B------:R-:W-:-:S04]  /*89f0*/  IMAD.X R21, RZ, RZ, R17, P0 ;  /* 0x000000ffff157224 */ /* 0x000fc800000e0611 */
[----:B------:R-:W-:-:S04]  /*8a00*/  IMAD.WIDE.U32 R6, R21, UR8, RZ ;  /* 0x0000000815067c25 */ /* 0x000fc8000f8e00ff */
[----:B------:R-:W-:-:S04]  /*8a10*/  IMAD.WIDE.U32 R6, P0, R5, UR9, R6 ;  /* 0x0000000905067c25 */ /* 0x000fc8000f800006 */
[----:B------:R-:W-:-:S04]  /*8a20*/  IMAD.WIDE.U32 R4, R5, UR8, RZ ;  /* 0x0000000805047c25 */ /* 0x000fc8000f8e00ff */
[----:B------:R-:W-:Y:S01]  /*8a30*/  IMAD.MOV.U32 R4, RZ, RZ, R7 ;  /* 0x000000ffff047224 */ /* 0x000fe200078e0007 */
[----:B------:R-:W-:Y:S01]  /*8a40*/  IADD3 RZ, P1, R5, R6, RZ ;  /* 0x0000000605ff7210 */ /* 0x000fe20007f3e0ff */
[----:B------:R-:W-:-:S04]  /*8a50*/  IMAD.X R5, RZ, RZ, RZ, P0 ;  /* 0x000000ffff057224 */ /* 0x000fc800000e06ff */
[----:B------:R-:W-:-:S08]  /*8a60*/  IMAD.WIDE.U32.X R4, R21, UR9, R4, P1 ;  /* 0x0000000915047c25 */ /* 0x000fd000088e0404 */
.L_x_173:
[--C-:B------:R-:W-:Y:S01]  /*8a70*/  SHF.R.U64 R14, R4, UR10, R5.reuse ;  /* 0x0000000a040e7c19 */ /* 0x100fe20008001205 */
[----:B------:R-:W-:Y:S01]  /*8a80*/  FMUL R22, R22, UR11 ;  /* 0x0000000b16167c20 */ /* 0x000fe20008400000 */
[----:B------:R-:W-:Y:S01]  /*8a90*/  SHF.R.U32.HI R4, RZ, UR10, R5 ;  /* 0x0000000aff047c19 */ /* 0x000fe20008011605 */
[----:B------:R-:W0:Y:S01]  /*8aa0*/  LDC R6, c[0x0][0x144] ;  /* 0x00005100ff067b82 */ /* 0x000e220000000800 */
[----:B------:R-:W-:Y:S01]  /*8ab0*/  IADD3 R5, P0, RZ, -R14, RZ ;  /* 0x8000000eff057210 */ /* 0x000fe20007f1e0ff */
[----:B------:R-:W-:Y:S01]  /*8ac0*/  ULDC UR7, c[0x0][0x154] ;  /* 0x0000550000077ab9 */ /* 0x000fe20000000800 */
[----:B-1----:R-:W-:Y:S01]  /*8ad0*/  I2FP.F32.U32 R7, R20 ;  /* 0x0000001400077245 */ /* 0x002fe20000201000 */
[----:B------:R-:W1:Y:S01]  /*8ae0*/  F2I.U32.TRUNC.NTZ R22, R22 ;  /* 0x0000001600167305 */ /* 0x000e62000020f000 */
[----:B------:R-:W-:Y:S01]  /*8af0*/  ULDC.64 UR8, c[0x0][0x620] ;  /* 0x0001880000087ab9 */ /* 0x000fe20000000a00 */
[----:B------:R-:W-:Y:S01]  /*8b00*/  IMAD.X R4, RZ, RZ, ~R4, P0 ;  /* 0x000000ffff047224 */ /* 0x000fe200000e0e04 */
[----:B------:R-:W-:Y:S01]  /*8b10*/  ISETP.NE.AND P2, PT, R2, 0x1, PT ;  /* 0x000000010200780c */ /* 0x000fe20003f45270 */
[----:B------:R-:W-:Y:S01]  /*8b20*/  FMUL R23, R7, UR7 ;  /* 0x0000000707177c20 */ /* 0x000fe20008400000 */
[----:B------:R-:W2:Y:S01]  /*8b30*/  LDC R25, c[0x0][0x148] ;  /* 0x00005200ff197b82 */ /* 0x000ea20000000800 */
[----:B------:R-:W-:Y:S01]  /*8b40*/  IMAD R4, R4, UR8, RZ ;  /* 0x0000000804047c24 */ /* 0x000fe2000f8e02ff */
[----:B------:R-:W-:-:S03]  /*8b50*/  ULDC UR7, c[0x0][0x618] ;  /* 0x0001860000077ab9 */ /* 0x000fc60000000800 */
[----:B------:R-:W3:Y:S01]  /*8b60*/  F2I.U32.TRUNC.NTZ R23, R23 ;  /* 0x0000001700177305 */ /* 0x000ee2000020f000 */
[C---:B------:R-:W-:Y:S02]  /*8b70*/  IMAD R7, R5.reuse, UR9, R4 ;  /* 0x0000000905077c24 */ /* 0x040fe4000f8e0204 */
[----:B------:R-:W-:Y:S01]  /*8b80*/  IMAD.WIDE.U32 R4, R5, UR8, R16 ;  /* 0x0000000805047c25 */ /* 0x000fe2000f8e0010 */
[----:B------:R-:W-:Y:S02]  /*8b90*/  ULDC.64 UR8, c[0x0][0x640] ;  /* 0x0001900000087ab9 */ /* 0x000fe40000000a00 */
[----:B------:R-:W-:Y:S01]  /*8ba0*/  ISETP.NE.U32.AND P0, PT, RZ, UR8, PT ;  /* 0x00000008ff007c0c */ /* 0x000fe2000bf05070 */
[----:B------:R-:W-:Y:S02]  /*8bb0*/  IMAD.IADD R5, R5, 0x1, R7 ;  /* 0x0000000105057824 */ /* 0x000fe400078e0207 */
[----:B-1----:R-:W-:Y:S01]  /*8bc0*/  IMAD.MOV R22, RZ, RZ, -R22 ;  /* 0x000000ffff167224 */ /* 0x002fe200078e0a16 */
[----:B------:R-:W-:-:S02]  /*8bd0*/  ISETP.NE.AND.EX P0, PT, RZ, UR9, PT, P0 ;  /* 0x00000009ff007c0c */ /* 0x000fc4000bf05300 */
[----:B------:R-:W-:Y:S01]  /*8be0*/  SHF.R.U64 R21, R4, UR7, R5 ;  /* 0x0000000704157c19 */ /* 0x000fe20008001205 */
[----:B0-----:R-:W-:Y:S01]  /*8bf0*/  IMAD R15, R6, R22, R15 ;  /* 0x00000016060f7224 */ /* 0x001fe200078e020f */
[----:B------:R-:W-:Y:S01]  /*8c00*/  SHF.R.U32.HI R4, RZ, UR7, R5 ;  /* 0x00000007ff047c19 */ /* 0x000fe20008011605 */
[----:B------:R-:W-:Y:S01]  /*8c10*/  ULDC UR7, c[0x0][0x608] ;  /* 0x0001820000077ab9 */ /* 0x000fe20000000800 */
[----:B---3--:R-:W-:Y:S02]  /*8c20*/  IMAD.MOV R6, RZ, RZ, -R23 ;  /* 0x000000ffff067224 */ /* 0x008fe400078e0a17 */
[--C-:B------:R-:W-:Y:S02]  /*8c30*/  SHF.R.U64 R22, R21, UR7, R4.reuse ;  /* 0x0000000715167c19 */ /* 0x100fe40008001204 */
[----:B------:R-:W-:Y:S01]  /*8c40*/  SHF.R.U32.HI R5, RZ, UR7, R4 ;  /* 0x00000007ff057c19 */ /* 0x000fe20008011604 */
[----:B------:R-:W-:Y:S01]  /*8c50*/  ULDC UR7, c[0x0][0x658] ;  /* 0x0001960000077ab9 */ /* 0x000fe20000000800 */
[----:B--2---:R-:W-:-:S02]  /*8c60*/  @P2 IMAD R15, R25, R6, R20 ;  /* 0x00000006190f2224 */ /* 0x004fc400078e0214 */
[--C-:B------:R-:W-:Y:S02]  /*8c70*/  SHF.R.U64 R20, R22, UR7, R5.reuse ;  /* 0x0000000716147c19 */ /* 0x100fe40008001205 */
[----:B------:R-:W-:-:S03]  /*8c80*/  SHF.R.U32.HI R23, RZ, UR7, R5 ;  /* 0x00000007ff177c19 */ /* 0x000fc60008011605 */
[----:B------:R-:W-:Y:S02]  /*8c90*/  IMAD.MOV.U32 R6, RZ, RZ, R20 ;  /* 0x000000ffff067224 */ /* 0x000fe400078e0014 */
[----:B------:R-:W-:Y:S01]  /*8ca0*/  IMAD.MOV.U32 R5, RZ, RZ, R23 ;  /* 0x000000ffff057224 */ /* 0x000fe200078e0017 */
[----:B------:R-:W-:Y:S06]  /*8cb0*/  @!P0 BRA `(.L_x_174) ;  /* 0x00000000002c8947 */ /* 0x000fec0003800000 */
        /* <DEDUP_REMOVED lines=9> */
[----:B------:R-:W-:-:S04]  /*8d50*/  IMAD.WIDE.U32.X R4, R23, UR9, R4, P1 ;  /* 0x0000000917047c25 */ /* 0x000fc800088e0404 */
[----:B------:R-:W-:-:S07]  /*8d60*/  IMAD.MOV.U32 R6, RZ, RZ, R4 ;  /* 0x000000ffff067224 */ /* 0x000fce00078e0004 */
.L_x_174:
[----:B------:R-:W-:Y:S01]  /*8d70*/  ULDC UR7, c[0x0][0x648] ;  /* 0x0001920000077ab9 */ /* 0x000fe20000000800 */
[----:B------:R-:W-:Y:S01]  /*8d80*/  LOP3.LUT R4, R22, UR6, RZ, 0xc0, !PT ;  /* 0x0000000616047c12 */ /* 0x000fe2000f8ec0ff */
[----:B------:R-:W-:Y:S01]  /*8d90*/  ULDC UR8, c[0x0][0x610] ;  /* 0x0001840000087ab9 */ /* 0x000fe20000000800 */
[----:B------:R-:W-:Y:S01]  /*8da0*/  SHF.R.U64 R5, R6, UR7, R5 ;  /* 0x0000000706057c19 */ /* 0x000fe20008001205 */
[----:B------:R-:W-:Y:S01]  /*8db0*/  ULDC UR7, c[0x0][0x638] ;  /* 0x00018e0000077ab9 */ /* 0x000fe20000000800 */
[----:B------:R-:W-:-:S03]  /*8dc0*/  LOP3.LUT R21, R21, UR4, RZ, 0xc0, !PT ;  /* 0x0000000415157c12 */ /* 0x000fc6000f8ec0ff */
[----:B------:R-:W-:Y:S02]  /*8dd0*/  IMAD.MOV R7, RZ, RZ, -R5 ;  /* 0x000000ffff077224 */ /* 0x000fe400078e0a05 */
[----:B------:R-:W-:Y:S02]  /*8de0*/  IMAD R4, R5, UR5, R4 ;  /* 0x0000000505047c24 */ /* 0x000fe4000f8e0204 */
[----:B------:R-:W-:Y:S01]  /*8df0*/  IMAD R20, R7, UR7, R20 ;  /* 0x0000000707147c24 */ /* 0x000fe2000f8e0214 */
[----:B------:R-:W-:Y:S01]  /*8e00*/  ULDC UR7, c[0x0][0x600] ;  /* 0x0001800000077ab9 */ /* 0x000fe20000000800 */
[----:B------:R-:W-:Y:S02]  /*8e10*/  IMAD R15, R4, UR8, R15 ;  /* 0x00000008040f7c24 */ /* 0x000fe4000f8e020f */
[----:B------:R-:W-:Y:S02]  /*8e20*/  IMAD R6, R20, UR7, R21 ;  /* 0x0000000714067c24 */ /* 0x000fe4000f8e0215 */
[----:B------:R-:W-:-:S03]  /*8e30*/  IMAD.MOV.U32 R4, RZ, RZ, 0x1 ;  /* 0x00000001ff047424 */ /* 0x000fc600078e00ff */
[----:B------:R-:W-:Y:S02]  /*8e40*/  SEL R20, R6, R15, !P2 ;  /* 0x0000000f06147207 */ /* 0x000fe40005000000 */
[----:B------:R-:W-:Y:S01]  /*8e50*/  SEL R21, R15, R6, !P2 ;  /* 0x000000060f157207 */ /* 0x000fe20005000000 */
[----:B------:R-:W-:-:S07]  /*8e60*/  IMAD.MOV.U32 R6, RZ, RZ, R14 ;  /* 0x000000ffff067224 */ /* 0x000fce00078e000e */
.L_x_172:
[----:B------:R-:W-:Y:S05]  /*8e70*/  BSYNC B1 ;  /* 0x0000000000017941 */ /* 0x000fea0003800000 */
.L_x_171:
[----:B------:R-:W-:-:S13]  /*8e80*/  LOP3.LUT P0, RZ, R4, 0xff, RZ, 0xc0, !PT ;  /* 0x000000ff04ff7812 */ /* 0x000fda000780c0ff */
[----:B------:R-:W-:Y:S05]  /*8e90*/  @P0 BRA `(.L_x_175) ;  /* 0xfffffff4000c0947 */ /* 0x000fea000383ffff */
[----:B------:R-:W-:Y:S05]  /*8ea0*/  BSYNC B0 ;  /* 0x0000000000007941 */ /* 0x000fea0003800000 */
.L_x_164:
[----:B------:R-:W-:-:S03]  /*8eb0*/  UMOV UR7, 0xffffffff ;  /* 0xffffffff00077882 */ /* 0x000fc60000000000 */
[----:B------:R-:W-:Y:S05]  /*8ec0*/  BRA.DIV UR7, `(.L_x_176) ;  /* 0x0000000207cc7947 */ /* 0x000fea000b800000 */
[----:B------:R-:W-:-:S13]  /*8ed0*/  ELECT P6, URZ, PT ;  /* 0x00000000003f782f */ /* 0x000fda00038c0000 */
.L_x_188:
[----:B------:R-:W-:Y:S04]  /*8ee0*/  BSSY B0, `(.L_x_177) ;  /* 0x0000019000007945 */ /* 0x000fe80003800000 */
[----:B------:R-:W-:Y:S05]  /*8ef0*/  @!P6 BRA `(.L_x_178) ;  /* 0x00000000005ce947 */ /* 0x000fea0003800000 */
[----:B------:R-:W-:-:S04]  /*8f00*/  LOP3.LUT R18, R18, 0x2, RZ, 0xfc, !PT ;  /* 0x0000000212127812 */ /* 0x000fc800078efcff */
[----:B------:R-:W-:-:S13]  /*8f10*/  ISETP.NE.AND P0, PT, R18, 0x3, PT ;  /* 0x000000031200780c */ /* 0x000fda0003f05270 */
[----:B------:R-:W-:Y:S05]  /*8f20*/  @!P0 BRA `(.L_x_179) ;  /* 0x0000000000048947 */ /* 0x000fea0003800000 */
[----:B------:R-:W-:Y:S01]  /*8f30*/  BPT.TRAP 0x1 ;  /* 0x000000040000795c */ /* 0x000fe20000300000 */
.L_x_179:
[----:B------:R-:W0:Y:S01]  /*8f40*/  S2R R5, SR_CgaCtaId ;  /* 0x0000000000057919 */ /* 0x000e220000008800 */
[----:B------:R-:W-:Y:S02]  /*8f50*/  MOV R0, 0x400 ;  /* 0x0000040000007802 */ /* 0x000fe40000000f00 */
[----:B------:R-:W-:Y:S02]  /*8f60*/  SHF.L.U32 R2, R3, 0x1f, RZ ;  /* 0x0000001f03027819 */ /* 0x000fe400000006ff */
[----:B0-----:R-:W-:-:S05]  /*8f70*/  LEA R5, R5, R0, 0x18 ;  /* 0x0000000005057211 */ /* 0x001fca00078ec0ff */
[----:B------:R-:W-:-:S04]  /*8f80*/  VIADD R5, R5, 0x10 ;  /* 0x0000001005057836 */ /* 0x000fc80000000000 */
[C---:B------:R-:W-:Y:S02]  /*8f90*/  IMAD R7, R8.reuse, 0x8, R5 ;  /* 0x0000000808077824 */ /* 0x040fe400078e0205 */
[----:B------:R-:W-:Y:S02]  /*8fa0*/  VIADD R8, R8, 0x1 ;  /* 0x0000000108087836 */ /* 0x000fe40000000000 */
[----:B------:R-:W0:Y:S03]  /*8fb0*/  SYNCS.PHASECHK.TRANS64.TRYWAIT P0, [R7+URZ], R2 ;  /* 0x00000002070075a7 */ /* 0x000e26000800017f */
[----:B------:R-:W-:-:S04]  /*8fc0*/  ISETP.NE.AND P1, PT, R8, 0x2, PT ;  /* 0x000000020800780c */ /* 0x000fc80003f25270 */
[----:B------:R-:W-:Y:S02]  /*8fd0*/  SEL R0, RZ, 0x1, P1 ;  /* 0x00000001ff007807 */ /* 0x000fe40000800000 */
[----:B------:R-:W-:Y:S02]  /*8fe0*/  SEL R8, R8, RZ, P1 ;  /* 0x000000ff08087207 */ /* 0x000fe40000800000 */
[----:B------:R-:W-:Y:S01]  /*8ff0*/  LOP3.LUT R0, R3, R0, RZ, 0x3c, !PT ;  /* 0x0000000003007212 */ /* 0x000fe200078e3cff */
[----:B0-----:R-:W-:Y:S06]  /*9000*/  @!P0 BRA `(.L_x_180) ;  /* 0x00000000009c8947 */ /* 0x001fec0003800000 */
.L_x_189:
[----:B------:R-:W-:Y:S01]  /*9010*/  IMAD R5, R8, 0x8, R5 ;  /* 0x0000000808057824 */ /* 0x000fe200078e0205 */
[----:B------:R-:W-:-:S07]  /*9020*/  SHF.L.U32 R0, R0, 0x1f, RZ ;  /* 0x0000001f00007819 */ /* 0x000fce00000006ff */
.L_x_181:
[----:B-1----:R1:W2:Y:S02]  /*9030*/  SYNCS.PHASECHK.TRANS64.TRYWAIT P0, [R5+URZ], R0 ;  /* 0x00000000050075a7 */ /* 0x0022a4000800017f */
[----:B--2---:R-:W-:Y:S05]  /*9040*/  @!P0 NANOSLEEP.SYNCS 0x989680 ;  /* 0x009896800000895d */ /* 0x004fea0003900000 */
[----:B------:R-:W2:Y:S02]  /*9050*/  @!P0 SYNCS.PHASECHK.TRANS64 P0, [R5+URZ], R0 ;  /* 0x00000000050085a7 */ /* 0x000ea4000800007f */
[----:B--2---:R-:W-:Y:S05]  /*9060*/  @!P0 BRA `(.L_x_181) ;  /* 0xfffffffc00f08947 */ /* 0x004fea000383ffff */
.L_x_178:
[----:B------:R-:W-:Y:S05]  /*9070*/  BSYNC B0 ;  /* 0x0000000000007941 */ /* 0x000fea0003800000 */
.L_x_177:
[----:B------:R-:W-:Y:S05]  /*9080*/  EXIT ;  /* 0x000000000000794d */ /* 0x000fea0003800000 */
.L_x_21:
[----:B-1----:R1:W2:Y:S02]  /*9090*/  SYNCS.PHASECHK.TRANS64.TRYWAIT P1, [R3+URZ], R0 ;  /* 0x00000000030075a7 */ /* 0x0022a4000802017f */
[----:B--2---:R-:W-:Y:S05]  /*90a0*/  @!P1 NANOSLEEP.SYNCS 0x989680 ;  /* 0x009896800000995d */ /* 0x004fea0003900000 */
[----:B------:R-:W2:Y:S02]  /*90b0*/  @!P1 SYNCS.PHASECHK.TRANS64 P1, [R3+URZ], R0 ;  /* 0x00000000030095a7 */ /* 0x000ea4000802007f */
[----:B--2---:R-:W-:Y:S05]  /*90c0*/  @!P1 BRA `(.L_x_21) ;  /* 0xfffffffc00f09947 */ /* 0x004fea000383ffff */
[----:B------:R-:W-:Y:S05]  /*90d0*/  BRA `(.L_x_20) ;  /* 0xffffff8400b47947 */ /* 0x000fea000383ffff */
.L_x_26:
[----:B-1----:R1:W2:Y:S02]  /*90e0*/  SYNCS.PHASECHK.TRANS64.TRYWAIT P1, [R5+URZ], R4 ;  /* 0x00000004050075a7 */ /* 0x0022a4000802017f */
[----:B--2---:R-:W-:Y:S05]  /*90f0*/  @!P1 NANOSLEEP.SYNCS 0x989680 ;  /* 0x009896800000995d */ /* 0x004fea0003900000 */
[----:B------:R-:W2:Y:S02]  /*9100*/  @!P1 SYNCS.PHASECHK.TRANS64 P1, [R5+URZ], R4 ;  /* 0x00000004050095a7 */ /* 0x000ea4000802007f */
[----:B--2---:R-:W-:Y:S05]  /*9110*/  @!P1 BRA `(.L_x_26) ;  /* 0xfffffffc00f09947 */ /* 0x004fea000383ffff */
[----:B------:R-:W-:Y:S05]  /*9120*/  BRA `(.L_x_25) ;  /* 0xffffff8c00c47947 */ /* 0x000fea000383ffff */
.L_x_165:
[----:B------:R-:W-:Y:S01]  /*9130*/  BSSY B1, `(.L_x_182) ;  /* 0x0000006000017945 */ /* 0x000fe20003800000 */
[----:B------:R-:W-:-:S07]  /*9140*/  IMAD.MOV.U32 R15, RZ, RZ, -0x1 ;  /* 0xffffffffff0f7424 */ /* 0x000fce00078e00ff */
[----:B------:R-:W-:Y:S05]  /*9150*/  WARPSYNC.COLLECTIVE R15, `(.L_x_183) ;  /* 0x000000000f0c7348 */ /* 0x000fea0003c00000 */
[----:B------:R-:W-:Y:S02]  /*9160*/  ELECT P6, UR62, PT ;  /* 0x00000000003e782f */ /* 0x000fe400038c0000 */
[----:B------:R-:W-:Y:S01]  /*9170*/  MOV R14, UR62 ;  /* 0x0000003e000e7c02 */ /* 0x000fe20008000f00 */
[----:B------:R-:W-:Y:S10]  /*9180*/  ENDCOLLECTIVE ;  /* 0x000000000000791b */ /* 0x000ff40003800000 */
.L_x_183:
[----:B------:R-:W-:Y:S05]  /*9190*/  BSYNC B1 ;  /* 0x0000000000017941 */ /* 0x000fea0003800000 */
.L_x_182:
[----:B------:R-:W-:Y:S05]  /*91a0*/  BRA `(.L_x_184) ;  /* 0xfffffff000547947 */ /* 0x000fea000383ffff */
.L_x_168:
[----:B-1----:R1:W2:Y:S02]  /*91b0*/  SYNCS.PHASECHK.TRANS64.TRYWAIT P0, [R23+URZ+0x10], R14 ;  /* 0x0000100e170075a7 */ /* 0x0022a4000800017f */
[----:B--2---:R-:W-:Y:S05]  /*91c0*/  @!P0 NANOSLEEP.SYNCS 0x989680 ;  /* 0x009896800000895d */ /* 0x004fea0003900000 */
[----:B------:R-:W2:Y:S02]  /*91d0*/  @!P0 SYNCS.PHASECHK.TRANS64 P0, [R23+URZ+0x10], R14 ;  /* 0x0000100e170085a7 */ /* 0x000ea4000800007f */
[----:B--2---:R-:W-:Y:S05]  /*91e0*/  @!P0 BRA `(.L_x_168) ;  /* 0xfffffffc00f08947 */ /* 0x004fea000383ffff */
[----:B------:R-:W-:Y:S05]  /*91f0*/  BRA `(.L_x_185) ;  /* 0xfffffff0008c7947 */ /* 0x000fea000383ffff */
.L_x_176:
[----:B------:R-:W-:Y:S01]  /*9200*/  BSSY B0, `(.L_x_186) ;  /* 0x0000006000007945 */ /* 0x000fe20003800000 */
[----:B------:R-:W-:-:S07]  /*9210*/  IMAD.MOV.U32 R15, RZ, RZ, -0x1 ;  /* 0xffffffffff0f7424 */ /* 0x000fce00078e00ff */
[----:B------:R-:W-:Y:S05]  /*9220*/  WARPSYNC.COLLECTIVE R15, `(.L_x_187) ;  /* 0x000000000f0c7348 */ /* 0x000fea0003c00000 */
[----:B------:R-:W-:Y:S02]  /*9230*/  ELECT P6, UR62, PT ;  /* 0x00000000003e782f */ /* 0x000fe400038c0000 */
[----:B------:R-:W-:Y:S01]  /*9240*/  MOV R14, UR62 ;  /* 0x0000003e000e7c02 */ /* 0x000fe20008000f00 */
[----:B------:R-:W-:Y:S10]  /*9250*/  ENDCOLLECTIVE ;  /* 0x000000000000791b */ /* 0x000ff40003800000 */
.L_x_187:
[----:B------:R-:W-:Y:S05]  /*9260*/  BSYNC B0 ;  /* 0x0000000000007941 */ /* 0x000fea0003800000 */
.L_x_186:
[----:B------:R-:W-:Y:S05]  /*9270*/  BRA `(.L_x_188) ;  /* 0xfffffffc00187947 */ /* 0x000fea000383ffff */
.L_x_180:
[----:B0-----:R0:W1:Y:S02]  /*9280*/  SYNCS.PHASECHK.TRANS64.TRYWAIT P0, [R7+URZ], R2 ;  /* 0x00000002070075a7 */ /* 0x001064000800017f */
[----:B-1----:R-:W-:Y:S05]  /*9290*/  @!P0 NANOSLEEP.SYNCS 0x989680 ;  /* 0x009896800000895d */ /* 0x002fea0003900000 */
[----:B------:R-:W1:Y:S02]  /*92a0*/  @!P0 SYNCS.PHASECHK.TRANS64 P0, [R7+URZ], R2 ;  /* 0x00000002070085a7 */ /* 0x000e64000800007f */
[----:B-1----:R-:W-:Y:S05]  /*92b0*/  @!P0 BRA `(.L_x_180) ;  /* 0xfffffffc00f08947 */ /* 0x002fea000383ffff */
[----:B------:R-:W-:Y:S05]  /*92c0*/  BRA `(.L_x_189) ;  /* 0xfffffffc00507947 */ /* 0x000fea000383ffff */
.L_x_190:
[----:B------:R-:W-:-:S00]  /*92d0*/  BRA `(.L_x_190) ;  /* 0xfffffffc00fc7947 */ /* 0x000fc0000383ffff */
[----:B------:R-:W-:-:S00]  /*92e0*/  NOP ;  /* 0x0000000000007918 */ /* 0x000fc00000000000 */
        /* <DEDUP_REMOVED lines=9> */
.L_x_191:


//--------------------- .nv.global.init           --------------------------
	.section	.nv.global.init,"aw",@progbits
.nv.global.init:
	.type		$str$22,@object
	.size		$str$22,($str$23 - $str$22)
$str$22:
        /*0000*/ 	.byte	0x6b, 0x5f, 0x74, 0x69, 0x6c, 0x65, 0x5f, 0x63, 0x6f, 0x75, 0x6e, 0x74, 0x20, 0x3e, 0x3d, 0x20
        /*0010*/ 	.byte	0x31, 0x00
	.type		$str$23,@object
	.size		$str$23,(__unnamed_1 - $str$23)
$str$23:
        /*0012*/ 	.byte	0x2f, 0x74, 0x6d, 0x70, 0x2f, 0x63, 0x75, 0x74, 0x6c, 0x61, 0x73, 0x73, 0x5f, 0x73, 0x77, 0x65
        /*0022*/ 	.byte	0x65, 0x70, 0x5f, 0x73, 0x72, 0x63, 0x2f, 0x69, 0x6e, 0x63, 0x6c, 0x75, 0x64, 0x65, 0x2f, 0x63
        /*0032*/ 	.byte	0x75, 0x74, 0x6c, 0x61, 0x73, 0x73, 0x2f, 0x67, 0x65, 0x6d, 0x6d, 0x2f, 0x63, 0x6f, 0x6c, 0x6c
        /*0042*/ 	.byte	0x65, 0x63, 0x74, 0x69, 0x76, 0x65, 0x2f, 0x73, 0x6d, 0x39, 0x30, 0x5f, 0x6d, 0x6d, 0x61, 0x5f
        /*0052*/ 	.byte	0x74, 0x6d, 0x61, 0x5f, 0x67, 0x6d, 0x6d, 0x61, 0x5f, 0x73, 0x73, 0x5f, 0x77, 0x61, 0x72, 0x70
        /*0062*/ 	.byte	0x73, 0x70, 0x65, 0x63, 0x69, 0x61, 0x6c, 0x69, 0x7a, 0x65, 0x64, 0x2e, 0x68, 0x70, 0x70, 0x00
	.type		__unnamed_1,@object
	.size		__unnamed_1,(.L_0 - __unnamed_1)
__unnamed_1:
        /*0072*/ 	.byte	0x76, 0x6f, 0x69, 0x64, 0x20, 0x63, 0x75, 0x74, 0x6c, 0x61, 0x73, 0x73, 0x3a, 0x3a, 0x67, 0x65
        /* <DEDUP_REMOVED lines=180> */
        /*0bc2*/ 	.byte	0x74, 0x65, 0x3a, 0x3a, 0x69, 0x64, 0x65, 0x6e, 0x74, 0x69, 0x74, 0x79, 0x5d, 0x00
.L_0:


//--------------------- .nv.shared._ZN7cutlass13device_kernelINS_4gemm6kernel13GemmUniversalIN4cute5tupleIJiiiiEEENS1_10collective13CollectiveMmaINS1_34MainloopSm90TmaGmmaWarpSpecializedILi2ENS5_IJNS4_1CILi2EEENSA_ILi1EEESC_EEENS1_35KernelTmaWarpSpecializedCooperativeEEENS5_IJNSA_ILi256EEENSA_ILi64EEENSA_ILi128EEEEEENS_10bfloat16_tENS5_IJlSC_lEEESK_SL_NS4_8TiledMMAINS4_8MMA_AtomIJNS4_4SM904GMMA27MMA_64x64x16_F32BF16BF16_SSILNSP_5MajorE0ELSR_0ELNSP_7ScaleInE1ELSS_1EEEEEENS4_6LayoutISD_NS5_IJSC_NSA_ILi0EEESW_EEEEENS5_IJNS4_10UnderscoreESZ_SZ_EEEEENS4_13SM90_TMA_LOADENS4_14ComposedLayoutINS4_7SwizzleILi3ELi4ELi3EEENS4_18smem_ptr_flag_bitsILi16EEENSV_INS5_IJNSA_ILi8EEESH_EEENS5_IJSH_SC_EEEEEEEvNS4_8identityENS4_23SM90_TMA_LOAD_MULTICASTES1C_vS1D_EENS_8epilogue10collective6detail29Sm90TmaWarpSpecializedAdapterINS1H_15DefaultEpilogueISK_SL_SL_NS1G_6thread17LinearCombinationISK_Li1EffLNS1L_9ScaleType4KindE0ELNS_15FloatRoundStyleE2ESK_EENS1_15EpilogueDefaultEEEEEvvEEEEvNT_6ParamsE --------------------------
	.section	.nv.shared._ZN7cutlass13device_kernelINS_4gemm6kernel13GemmUniversalIN4cute5tupleIJiiiiEEENS1_10collective13CollectiveMmaINS1_34MainloopSm90TmaGmmaWarpSpecializedILi2ENS5_IJNS4_1CILi2EEENSA_ILi1EEESC_EEENS1_35KernelTmaWarpSpecializedCooperativeEEENS5_IJNSA_ILi256EEENSA_ILi64EEENSA_ILi128EEEEEENS_10bfloat16_tENS5_IJlSC_lEEESK_SL_NS4_8TiledMMAINS4_8MMA_AtomIJNS4_4SM904GMMA27MMA_64x64x16_F32BF16BF16_SSILNSP_5MajorE0ELSR_0ELNSP_7ScaleInE1ELSS_1EEEEEENS4_6LayoutISD_NS5_IJSC_NSA_ILi0EEESW_EEEEENS5_IJNS4_10UnderscoreESZ_SZ_EEEEENS4_13SM90_TMA_LOADENS4_14ComposedLayoutINS4_7SwizzleILi3ELi4ELi3EEENS4_18smem_ptr_flag_bitsILi16EEENSV_INS5_IJNSA_ILi8EEESH_EEENS5_IJSH_SC_EEEEEEEvNS4_8identityENS4_23SM90_TMA_LOAD_MULTICASTES1C_vS1D_EENS_8epilogue10collective6detail29Sm90TmaWarpSpecializedAdapterINS1H_15DefaultEpilogueISK_SL_SL_NS1G_6thread17LinearCombinationISK_Li1EffLNS1L_9ScaleType4KindE0ELNS_15FloatRoundStyleE2ESK_EENS1_15EpilogueDefaultEEEEEvvEEEEvNT_6ParamsE,"aw",@nobits
	.sectionflags	@""
	.align	16
	.zero		1024


//--------------------- .nv.shared.reserved.0     --------------------------
	.section	.nv.shared.reserved.0,"aw",@nobits
	.weak		__nv_reservedSMEM_offset_0_alias
	.size		__nv_reservedSMEM_offset_0_alias, 0, 0
	.other		__nv_reservedSMEM_offset_0_alias,@"STO_CUDA_RESERVED_SHARED STV_DEFAULT"
__nv_reservedSMEM_offset_0_alias:
	.zero		0


//--------------------- .nv.global                --------------------------
	.section	.nv.global,"aw",@nobits
.nv.global:
	.type		_ZN40_INTERNAL_ea6ed2a0_4_k_cu_0438e605_210194cute1_E,@object
	.size		_ZN40_INTERNAL_ea6ed2a0_4_k_cu_0438e605_210194cute1_E,(_ZN40_INTERNAL_ea6ed2a0_4_k_cu_0438e605_210194cuda3std3__45__cpo6cbeginE - _ZN40_INTERNAL_ea6ed2a0_4_k_cu_0438e605_210194cute1_E)
_ZN40_INTERNAL_ea6ed2a0_4_k_cu_0438e605_210194cute1_E:
	.zero		1
	.type		_ZN40_INTERNAL_ea6ed2a0_4_k_cu_0438e605_210194cuda3std3__45__cpo6cbeginE,@object
	.size		_ZN40_INTERNAL_ea6ed2a0_4_k_cu_0438e605_210194cuda3std3__45__cpo6cbeginE,(_ZN40_INTERNAL_ea6ed2a0_4_k_cu_0438e605_210194cuda3std3__48in_placeE - _ZN40_INTERNAL_ea6ed2a0_4_k_cu_0438e605_210194cuda3std3__45__cpo6cbeginE)
_ZN40_INTERNAL_ea6ed2a0_4_k_cu_0438e605_210194cuda3std3__45__cpo6cbeginE:
	.zero		1
	.type		_ZN40_INTERNAL_ea6ed2a0_4_k_cu_0438e605_210194cuda3std3__48in_placeE,@object
	.size		_ZN40_INTERNAL_ea6ed2a0_4_k_cu_0438e605_210194cuda3std3__48in_placeE,(_ZN40_INTERNAL_ea6ed2a0_4_k_cu_0438e605_210194cuda3std6ranges3__45__cpo9iter_moveE - _ZN40_INTERNAL_ea6ed2a0_4_k_cu_0438e605_210194cuda3std3__48in_placeE)
_ZN40_INTERNAL_ea6ed2a0_4_k_cu_0438e605_210194cuda3std3__48in_placeE:
	.zero		1
	.type		_ZN40_INTERNAL_ea6ed2a0_4_k_cu_0438e605_210194cuda3std6ranges3__45__cpo9iter_moveE,@object
	.size		_ZN40_INTERNAL_ea6ed2a0_4_k_cu_0438e605_210194cuda3std6ranges3__45__cpo9iter_moveE,(_ZN40_INTERNAL_ea6ed2a0_4_k_cu_0438e605_210194cuda3std3__45__cpo5beginE - _ZN40_INTERNAL_ea6ed2a0_4_k_cu_0438e605_210194cuda3std6ranges3__45__cpo9iter_moveE)
_ZN40_INTERNAL_ea6ed2a0_4_k_cu_0438e605_210194cuda3std6ranges3__45__cpo9iter_moveE:
	.zero		1
	.type		_ZN40_INTERNAL_ea6ed2a0_4_k_cu_0438e605_210194cuda3std3__45__cpo5beginE,@object
	.size		_ZN40_INTERNAL_ea6ed2a0_4_k_cu_0438e605_210194cuda3std3__45__cpo5beginE,(_ZN40_INTERNAL_ea6ed2a0_4_k_cu_0438e605_210194cuda3std3__442_GLOBAL__N__ea6ed2a0_4_k_cu_0438e605_210196ignoreE - _ZN40_INTERNAL_ea6ed2a0_4_k_cu_0438e605_210194cuda3std3__45__cpo5beginE)
_ZN40_INTERNAL_ea6ed2a0_4_k_cu_0438e605_210194cuda3std3__45__cpo5beginE:
	.zero		1
	.type		_ZN40_INTERNAL_ea6ed2a0_4_k_cu_0438e605_210194cuda3std3__442_GLOBAL__N__ea6ed2a0_4_k_cu_0438e605_210196ignoreE,@object
	.size		_ZN40_INTERNAL_ea6ed2a0_4_k_cu_0438e605_210194cuda3std3__442_GLOBAL__N__ea6ed2a0_4_k_cu_0438e605_210196ignoreE,(_ZN40_INTERNAL_ea6ed2a0_4_k_cu_0438e605_210194cute7productE - _ZN40_INTERNAL_ea6ed2a0_4_k_cu_0438e605_210194cuda3std3__442_GLOBAL__N__ea6ed2a0_4_k_cu_0438e605_210196ignoreE)
_ZN40_INTERNAL_ea6ed2a0_4_k_cu_0438e605_210194cuda3std3__442_GLOBAL__N__ea6ed2a0_4_k_cu_0438e605_210196ignoreE:
	.zero		1
	.type		_ZN40_INTERNAL_ea6ed2a0_4_k_cu_0438e605_210194cute7productE,@object
	.size		_ZN40_INTERNAL_ea6ed2a0_4_k_cu_0438e605_210194cute7productE,(_ZN40_INTERNAL_ea6ed2a0_4_k_cu_0438e605_210194cuda3std3__45__cpo3endE - _ZN40_INTERNAL_ea6ed2a0_4_k_cu_0438e605_210194cute7productE)
_ZN40_INTERNAL_ea6ed2a0_4_k_cu_0438e605_210194cute7productE:
	.zero		1
	.type		_ZN40_INTERNAL_ea6ed2a0_4_k_cu_0438e605_210194cuda3std3__45__cpo3endE,@object
	.size		_ZN40_INTERNAL_ea6ed2a0_4_k_cu_0438e605_210194cuda3std3__45__cpo3endE,(_ZN40_INTERNAL_ea6ed2a0_4_k_cu_0438e605_210194cuda3std3__419piecewise_constructE - _ZN40_INTERNAL_ea6ed2a0_4_k_cu_0438e605_210194cuda3std3__45__cpo3endE)
_ZN40_INTERNAL_ea6ed2a0_4_k_cu_0438e605_210194cuda3std3__45__cpo3endE:
	.zero		1
	.type		_ZN40_INTERNAL_ea6ed2a0_4_k_cu_0438e605_210194cuda3std3__419piecewise_constructE,@object
	.size		_ZN40_INTERNAL_ea6ed2a0_4_k_cu_0438e605_210194cuda3std3__419piecewise_constructE,(_ZN40_INTERNAL_ea6ed2a0_4_k_cu_0438e605_210194cuda3std3__45__cpo4cendE - _ZN40_INTERNAL_ea6ed2a0_4_k_cu_0438e605_210194cuda3std3__419piecewise_constructE)
_ZN40_INTERNAL_ea6ed2a0_4_k_cu_0438e605_210194cuda3std3__419piecewise_constructE:
	.zero		1
	.type		_ZN40_INTERNAL_ea6ed2a0_4_k_cu_0438e605_210194cuda3std3__45__cpo4cendE,@object
	.size		_ZN40_INTERNAL_ea6ed2a0_4_k_cu_0438e605_210194cuda3std3__45__cpo4cendE,(_ZN40_INTERNAL_ea6ed2a0_4_k_cu_0438e605_210194cuda3std6ranges3__45__cpo4swapE - _ZN40_INTERNAL_ea6ed2a0_4_k_cu_0438e605_210194cuda3std3__45__cpo4cendE)
_ZN40_INTERNAL_ea6ed2a0_4_k_cu_0438e605_210194cuda3std3__45__cpo4cendE:
	.zero		1
	.type		_ZN40_INTERNAL_ea6ed2a0_4_k_cu_0438e605_210194cuda3std6ranges3__45__cpo4swapE,@object
	.size		_ZN40_INTERNAL_ea6ed2a0_4_k_cu_0438e605_210194cuda3std6ranges3__45__cpo4swapE,(.L_8 - _ZN40_INTERNAL_ea6ed2a0_4_k_cu_0438e605_210194cuda3std6ranges3__45__cpo4swapE)
_ZN40_INTERNAL_ea6ed2a0_4_k_cu_0438e605_210194cuda3std6ranges3__45__cpo4swapE:
	.zero		1
.L_8:


//--------------------- .nv.constant0._ZN7cutlass13device_kernelINS_4gemm6kernel13GemmUniversalIN4cute5tupleIJiiiiEEENS1_10collective13CollectiveMmaINS1_34MainloopSm90TmaGmmaWarpSpecializedILi2ENS5_IJNS4_1CILi2EEENSA_ILi1EEESC_EEENS1_35KernelTmaWarpSpecializedCooperativeEEENS5_IJNSA_ILi256EEENSA_ILi64EEENSA_ILi128EEEEEENS_10bfloat16_tENS5_IJlSC_lEEESK_SL_NS4_8TiledMMAINS4_8MMA_AtomIJNS4_4SM904GMMA27MMA_64x64x16_F32BF16BF16_SSILNSP_5MajorE0ELSR_0ELNSP_7ScaleInE1ELSS_1EEEEEENS4_6LayoutISD_NS5_IJSC_NSA_ILi0EEESW_EEEEENS5_IJNS4_10UnderscoreESZ_SZ_EEEEENS4_13SM90_TMA_LOADENS4_14ComposedLayoutINS4_7SwizzleILi3ELi4ELi3EEENS4_18smem_ptr_flag_bitsILi16EEENSV_INS5_IJNSA_ILi8EEESH_EEENS5_IJSH_SC_EEEEEEEvNS4_8identityENS4_23SM90_TMA_LOAD_MULTICASTES1C_vS1D_EENS_8epilogue10collective6detail29Sm90TmaWarpSpecializedAdapterINS1H_15DefaultEpilogueISK_SL_SL_NS1G_6thread17LinearCombinationISK_Li1EffLNS1L_9ScaleType4KindE0ELNS_15FloatRoundStyleE2ESK_EENS1_15EpilogueDefaultEEEEEvvEEEEvNT_6ParamsE --------------------------
	.section	.nv.constant0._ZN7cutlass13device_kernelINS_4gemm6kernel13GemmUniversalIN4cute5tupleIJiiiiEEENS1_10collective13CollectiveMmaINS1_34MainloopSm90TmaGmmaWarpSpecializedILi2ENS5_IJNS4_1CILi2EEENSA_ILi1EEESC_EEENS1_35KernelTmaWarpSpecializedCooperativeEEENS5_IJNSA_ILi256EEENSA_ILi64EEENSA_ILi128EEEEEENS_10bfloat16_tENS5_IJlSC_lEEESK_SL_NS4_8TiledMMAINS4_8MMA_AtomIJNS4_4SM904GMMA27MMA_64x64x16_F32BF16BF16_SSILNSP_5MajorE0ELSR_0ELNSP_7ScaleInE1ELSS_1EEEEEENS4_6LayoutISD_NS5_IJSC_NSA_ILi0EEESW_EEEEENS5_IJNS4_10UnderscoreESZ_SZ_EEEEENS4_13SM90_TMA_LOADENS4_14ComposedLayoutINS4_7SwizzleILi3ELi4ELi3EEENS4_18smem_ptr_flag_bitsILi16EEENSV_INS5_IJNSA_ILi8EEESH_EEENS5_IJSH_SC_EEEEEEEvNS4_8identityENS4_23SM90_TMA_LOAD_MULTICASTES1C_vS1D_EENS_8epilogue10collective6detail29Sm90TmaWarpSpecializedAdapterINS1H_15DefaultEpilogueISK_SL_SL_NS1G_6thread17LinearCombinationISK_Li1EffLNS1L_9ScaleType4KindE0ELNS_15FloatRoundStyleE2ESK_EENS1_15EpilogueDefaultEEEEEvvEEEEvNT_6ParamsE,"a",@progbits
	.sectionflags	@""
	.align	4
.nv.constant0._ZN7cutlass13device_kernelINS_4gemm6kernel13GemmUniversalIN4cute5tupleIJiiiiEEENS1_10collective13CollectiveMmaINS1_34MainloopSm90TmaGmmaWarpSpecializedILi2ENS5_IJNS4_1CILi2EEENSA_ILi1EEESC_EEENS1_35KernelTmaWarpSpecializedCooperativeEEENS5_IJNSA_ILi256EEENSA_ILi64EEENSA_ILi128EEEEEENS_10bfloat16_tENS5_IJlSC_lEEESK_SL_NS4_8TiledMMAINS4_8MMA_AtomIJNS4_4SM904GMMA27MMA_64x64x16_F32BF16BF16_SSILNSP_5MajorE0ELSR_0ELNSP_7ScaleInE1ELSS_1EEEEEENS4_6LayoutISD_NS5_IJSC_NSA_ILi0EEESW_EEEEENS5_IJNS4_10UnderscoreESZ_SZ_EEEEENS4_13SM90_TMA_LOADENS4_14ComposedLayoutINS4_7SwizzleILi3ELi4ELi3EEENS4_18smem_ptr_flag_bitsILi16EEENSV_INS5_IJNSA_ILi8EEESH_EEENS5_IJSH_SC_EEEEEEEvNS4_8identityENS4_23SM90_TMA_LOAD_MULTICASTES1C_vS1D_EENS_8epilogue10collective6detail29Sm90TmaWarpSpecializedAdapterINS1H_15DefaultEpilogueISK_SL_SL_NS1G_6thread17LinearCombinationISK_Li1EffLNS1L_9ScaleType4KindE0ELNS_15FloatRoundStyleE2ESK_EENS1_15EpilogueDefaultEEEEEvvEEEEvNT_6ParamsE:
	.zero		1664


//--------------------- SYMBOLS --------------------------

	.type		.nv.reservedSmem.offset0,@object
	.size		.nv.reservedSmem.offset0,0x4
	.type		__assertfail,@function
